//
// Generated by NVIDIA NVVM Compiler
//
// Compiler Build ID: CL-36424714
// Cuda compilation tools, release 13.0, V13.0.88
// Based on NVVM 20.0.0
//

.version 9.0
.target sm_100
.address_size 64

	// .globl	_Z7ff_ms2DP7double2S0_PKdS2_S2_S2_
.const .align 8 .b8 box_min[16];
.const .align 8 .b8 box_max[16];
.const .align 8 .f64 g_up;
.const .align 8 .f64 g_down1;
.const .align 8 .f64 g_down2;
.const .align 8 .f64 fw;
.const .align 8 .f64 sigt;
.const .align 4 .u32 vSize;
.const .align 4 .u32 lSize;
.const .align 8 .b8 fastConstCopy[48];

.visible .entry _Z7ff_ms2DP7double2S0_PKdS2_S2_S2_(
	.param .u64 .ptr .align 1 _Z7ff_ms2DP7double2S0_PKdS2_S2_S2__param_0,
	.param .u64 .ptr .align 1 _Z7ff_ms2DP7double2S0_PKdS2_S2_S2__param_1,
	.param .u64 .ptr .align 1 _Z7ff_ms2DP7double2S0_PKdS2_S2_S2__param_2,
	.param .u64 .ptr .align 1 _Z7ff_ms2DP7double2S0_PKdS2_S2_S2__param_3,
	.param .u64 .ptr .align 1 _Z7ff_ms2DP7double2S0_PKdS2_S2_S2__param_4,
	.param .u64 .ptr .align 1 _Z7ff_ms2DP7double2S0_PKdS2_S2_S2__param_5
)
{
	.reg .pred 	%p<12>;
	.reg .b32 	%r<41>;
	.reg .b32 	%f<3>;
	.reg .b64 	%rd<24>;
	.reg .b64 	%fd<135>;

	ld.param.u64 	%rd1, [_Z7ff_ms2DP7double2S0_PKdS2_S2_S2__param_0];
	ld.param.u64 	%rd2, [_Z7ff_ms2DP7double2S0_PKdS2_S2_S2__param_1];
	ld.param.u64 	%rd3, [_Z7ff_ms2DP7double2S0_PKdS2_S2_S2__param_2];
	ld.param.u64 	%rd4, [_Z7ff_ms2DP7double2S0_PKdS2_S2_S2__param_3];
	ld.param.u64 	%rd5, [_Z7ff_ms2DP7double2S0_PKdS2_S2_S2__param_4];
	ld.param.u64 	%rd6, [_Z7ff_ms2DP7double2S0_PKdS2_S2_S2__param_5];
	mov.u32 	%r6, %ctaid.x;
	mov.u32 	%r7, %ntid.x;
	mov.u32 	%r8, %tid.x;
	mad.lo.s32 	%r1, %r6, %r7, %r8;
	ld.const.u32 	%r2, [vSize];
	ld.const.u32 	%r9, [lSize];
	mul.lo.s32 	%r10, %r9, %r2;
	setp.ge.s32 	%p1, %r1, %r10;
	@%p1 bra 	$L__BB0_10;
	cvta.to.global.u64 	%rd7, %rd3;
	cvta.to.global.u64 	%rd8, %rd4;
	cvta.to.global.u64 	%rd9, %rd5;
	cvta.to.global.u64 	%rd10, %rd6;
	rem.s32 	%r11, %r1, %r2;
	mul.wide.s32 	%rd11, %r11, 8;
	add.s64 	%rd12, %rd7, %rd11;
	ld.global.f64 	%fd1, [%rd12];
	add.s64 	%rd13, %rd8, %rd11;
	ld.global.f64 	%fd2, [%rd13];
	add.s64 	%rd14, %rd9, %rd11;
	ld.global.f64 	%fd23, [%rd14];
	add.s64 	%rd15, %rd10, %rd11;
	ld.global.f64 	%fd24, [%rd15];
	setp.gtu.f64 	%p2, %fd23, 0d0000000000000000;
	ld.const.f64 	%fd25, [box_max];
	ld.const.f64 	%fd26, [fastConstCopy];
	ld.const.f64 	%fd27, [box_min];
	selp.f64 	%fd28, %fd26, %fd27, %p2;
	selp.f64 	%fd29, %fd25, %fd26, %p2;
	sub.f64 	%fd30, %fd29, %fd28;
	abs.f64 	%fd31, %fd23;
	div.rn.f64 	%fd32, %fd30, %fd31;
	setp.gtu.f64 	%p3, %fd24, 0d0000000000000000;
	ld.const.f64 	%fd33, [box_max+8];
	ld.const.f64 	%fd34, [fastConstCopy+8];
	ld.const.f64 	%fd35, [box_min+8];
	selp.f64 	%fd36, %fd34, %fd35, %p3;
	selp.f64 	%fd37, %fd33, %fd34, %p3;
	sub.f64 	%fd38, %fd37, %fd36;
	abs.f64 	%fd39, %fd24;
	div.rn.f64 	%fd40, %fd38, %fd39;
	min.f64 	%fd41, %fd32, %fd40;
	mul.f64 	%fd42, %fd2, %fd34;
	fma.rn.f64 	%fd3, %fd1, %fd26, %fd42;
	ld.const.f64 	%fd43, [sigt];
	neg.f64 	%fd44, %fd43;
	mul.f64 	%fd4, %fd41, %fd44;
	fma.rn.f64 	%fd45, %fd4, 0d3FF71547652B82FE, 0d4338000000000000;
	{
	.reg .b32 %temp; 
	mov.b64 	{%r3, %temp}, %fd45;
	}
	mov.f64 	%fd46, 0dC338000000000000;
	add.rn.f64 	%fd47, %fd45, %fd46;
	fma.rn.f64 	%fd48, %fd47, 0dBFE62E42FEFA39EF, %fd4;
	fma.rn.f64 	%fd49, %fd47, 0dBC7ABC9E3B39803F, %fd48;
	fma.rn.f64 	%fd50, %fd49, 0d3E5ADE1569CE2BDF, 0d3E928AF3FCA213EA;
	fma.rn.f64 	%fd51, %fd50, %fd49, 0d3EC71DEE62401315;
	fma.rn.f64 	%fd52, %fd51, %fd49, 0d3EFA01997C89EB71;
	fma.rn.f64 	%fd53, %fd52, %fd49, 0d3F2A01A014761F65;
	fma.rn.f64 	%fd54, %fd53, %fd49, 0d3F56C16C1852B7AF;
	fma.rn.f64 	%fd55, %fd54, %fd49, 0d3F81111111122322;
	fma.rn.f64 	%fd56, %fd55, %fd49, 0d3FA55555555502A1;
	fma.rn.f64 	%fd57, %fd56, %fd49, 0d3FC5555555555511;
	fma.rn.f64 	%fd58, %fd57, %fd49, 0d3FE000000000000B;
	fma.rn.f64 	%fd59, %fd58, %fd49, 0d3FF0000000000000;
	fma.rn.f64 	%fd60, %fd59, %fd49, 0d3FF0000000000000;
	{
	.reg .b32 %temp; 
	mov.b64 	{%r4, %temp}, %fd60;
	}
	{
	.reg .b32 %temp; 
	mov.b64 	{%temp, %r5}, %fd60;
	}
	shl.b32 	%r12, %r3, 20;
	add.s32 	%r13, %r12, %r5;
	mov.b64 	%fd131, {%r4, %r13};
	{
	.reg .b32 %temp; 
	mov.b64 	{%temp, %r14}, %fd4;
	}
	mov.b32 	%f2, %r14;
	abs.f32 	%f1, %f2;
	setp.lt.f32 	%p4, %f1, 0f4086232B;
	@%p4 bra 	$L__BB0_4;
	setp.lt.f64 	%p5, %fd4, 0d0000000000000000;
	add.f64 	%fd61, %fd4, 0d7FF0000000000000;
	selp.f64 	%fd131, 0d0000000000000000, %fd61, %p5;
	setp.geu.f32 	%p6, %f1, 0f40874800;
	@%p6 bra 	$L__BB0_4;
	shr.u32 	%r15, %r3, 31;
	add.s32 	%r16, %r3, %r15;
	shr.s32 	%r17, %r16, 1;
	shl.b32 	%r18, %r17, 20;
	add.s32 	%r19, %r5, %r18;
	mov.b64 	%fd62, {%r4, %r19};
	sub.s32 	%r20, %r3, %r17;
	shl.b32 	%r21, %r20, 20;
	add.s32 	%r22, %r21, 1072693248;
	mov.b32 	%r23, 0;
	mov.b64 	%fd63, {%r23, %r22};
	mul.f64 	%fd131, %fd63, %fd62;
$L__BB0_4:
	mul.f64 	%fd64, %fd3, 0dC000000000000000;
	{
	.reg .b32 %temp; 
	mov.b64 	{%temp, %r24}, %fd64;
	}
	shl.b32 	%r25, %r24, 1;
	setp.gt.u32 	%p7, %r25, -2038431744;
	mov.f64 	%fd65, 0d0000000000000000;
	mul.rn.f64 	%fd66, %fd64, %fd65;
	selp.f64 	%fd9, %fd66, %fd64, %p7;
	{
	.reg .b32 %temp; 
	mov.b64 	{%r26, %temp}, %fd9;
	}
	{
	.reg .b32 %temp; 
	mov.b64 	{%temp, %r27}, %fd9;
	}
	add.s32 	%r28, %r27, 1048576;
	mov.b64 	%fd67, {%r26, %r28};
	cvt.rni.f64.f64 	%fd68, %fd67;
	cvt.rzi.s64.f64 	%rd16, %fd68;
	cvt.u32.u64 	%r29, %rd16;
	fma.rn.f64 	%fd69, %fd68, 0dBFE0000000000000, %fd9;
	mul.f64 	%fd70, %fd69, 0d3CA1A62633145C07;
	fma.rn.f64 	%fd71, %fd69, 0d400921FB54442D18, %fd70;
	mul.rn.f64 	%fd72, %fd71, %fd71;
	fma.rn.f64 	%fd73, %fd72, 0dBDA8FF8320FD8164, 0d3E21EEA7C1EF8528;
	fma.rn.f64 	%fd74, %fd73, %fd72, 0dBE927E4F8E06E6D9;
	fma.rn.f64 	%fd75, %fd74, %fd72, 0d3EFA01A019DDBCE9;
	fma.rn.f64 	%fd76, %fd75, %fd72, 0dBF56C16C16C15D47;
	fma.rn.f64 	%fd77, %fd76, %fd72, 0d3FA5555555555551;
	fma.rn.f64 	%fd78, %fd77, %fd72, 0dBFE0000000000000;
	fma.rn.f64 	%fd79, %fd78, %fd72, 0d3FF0000000000000;
	fma.rn.f64 	%fd80, %fd72, 0d3DE5DB65F9785EBA, 0dBE5AE5F12CB0D246;
	fma.rn.f64 	%fd81, %fd80, %fd72, 0d3EC71DE369ACE392;
	fma.rn.f64 	%fd82, %fd81, %fd72, 0dBF2A01A019DB62A1;
	fma.rn.f64 	%fd83, %fd82, %fd72, 0d3F81111111110818;
	fma.rn.f64 	%fd84, %fd83, %fd72, 0dBFC5555555555554;
	fma.rn.f64 	%fd85, %fd84, %fd72, 0d0000000000000000;
	fma.rn.f64 	%fd86, %fd85, %fd71, %fd71;
	and.b64  	%rd17, %rd16, 1;
	setp.eq.b64 	%p8, %rd17, 1;
	{
	.reg .b32 %temp; 
	mov.b64 	{%temp, %r30}, %fd86;
	}
	{
	.reg .b32 %temp; 
	mov.b64 	{%r31, %temp}, %fd86;
	}
	xor.b32  	%r32, %r30, -2147483648;
	mov.b64 	%fd87, {%r31, %r32};
	selp.f64 	%fd132, %fd79, %fd86, %p8;
	selp.f64 	%fd133, %fd87, %fd79, %p8;
	and.b32  	%r33, %r29, 2;
	setp.eq.s32 	%p9, %r33, 0;
	@%p9 bra 	$L__BB0_6;
	{
	.reg .b32 %temp; 
	mov.b64 	{%temp, %r34}, %fd132;
	}
	{
	.reg .b32 %temp; 
	mov.b64 	{%r35, %temp}, %fd132;
	}
	xor.b32  	%r36, %r34, -2147483648;
	mov.b64 	%fd132, {%r35, %r36};
	{
	.reg .b32 %temp; 
	mov.b64 	{%temp, %r37}, %fd133;
	}
	{
	.reg .b32 %temp; 
	mov.b64 	{%r38, %temp}, %fd133;
	}
	xor.b32  	%r39, %r37, -2147483648;
	mov.b64 	%fd133, {%r38, %r39};
$L__BB0_6:
	mov.f64 	%fd88, 0d0000000000000000;
	add.rn.f64 	%fd16, %fd133, %fd88;
	cvt.rzi.f64.f64 	%fd89, %fd9;
	setp.eq.f64 	%p10, %fd9, %fd89;
	mul.rn.f64 	%fd90, %fd9, %fd88;
	selp.f64 	%fd17, %fd90, %fd132, %p10;
	ld.const.f64 	%fd91, [fastConstCopy+16];
	ld.const.f64 	%fd92, [fastConstCopy+24];
	mul.f64 	%fd93, %fd2, %fd92;
	fma.rn.f64 	%fd18, %fd1, %fd91, %fd93;
	ld.const.f64 	%fd19, [fw];
	setp.neu.f64 	%p11, %fd19, 0d3FF0000000000000;
	@%p11 bra 	$L__BB0_8;
	ld.const.f64 	%fd107, [g_up];
	ld.const.f64 	%fd108, [g_down2];
	ld.const.f64 	%fd109, [g_down1];
	fma.rn.f64 	%fd110, %fd108, %fd18, %fd109;
	div.rn.f64 	%fd111, %fd107, %fd110;
	sqrt.rn.f64 	%fd134, %fd111;
	bra.uni 	$L__BB0_9;
$L__BB0_8:
	ld.const.f64 	%fd94, [g_up];
	mul.f64 	%fd95, %fd19, %fd94;
	ld.const.f64 	%fd96, [g_down2];
	ld.const.f64 	%fd97, [g_down1];
	fma.rn.f64 	%fd98, %fd96, %fd18, %fd97;
	div.rn.f64 	%fd99, %fd95, %fd98;
	mov.f64 	%fd100, 0d3FF0000000000000;
	sub.f64 	%fd101, %fd100, %fd19;
	mul.f64 	%fd102, %fd101, %fd94;
	neg.f64 	%fd103, %fd96;
	fma.rn.f64 	%fd104, %fd103, %fd18, %fd97;
	div.rn.f64 	%fd105, %fd102, %fd104;
	add.f64 	%fd106, %fd99, %fd105;
	sqrt.rn.f64 	%fd134, %fd106;
$L__BB0_9:
	mul.f64 	%fd112, %fd131, %fd134;
	div.s32 	%r40, %r1, %r2;
	cvta.to.global.u64 	%rd18, %rd2;
	mul.wide.s32 	%rd19, %r40, 16;
	add.s64 	%rd20, %rd18, %rd19;
	ld.global.v2.f64 	{%fd113, %fd114}, [%rd20];
	ld.const.f64 	%fd115, [fastConstCopy+32];
	neg.f64 	%fd116, %fd114;
	ld.const.f64 	%fd117, [fastConstCopy+40];
	mul.f64 	%fd118, %fd117, %fd116;
	fma.rn.f64 	%fd119, %fd113, %fd115, %fd118;
	mul.f64 	%fd120, %fd114, %fd115;
	fma.rn.f64 	%fd121, %fd113, %fd117, %fd120;
	neg.f64 	%fd122, %fd17;
	mul.f64 	%fd123, %fd121, %fd122;
	fma.rn.f64 	%fd124, %fd16, %fd119, %fd123;
	cvta.to.global.u64 	%rd21, %rd1;
	mul.wide.s32 	%rd22, %r1, 16;
	add.s64 	%rd23, %rd21, %rd22;
	ld.global.v2.f64 	{%fd125, %fd126}, [%rd23];
	fma.rn.f64 	%fd127, %fd112, %fd124, %fd125;
	mul.f64 	%fd128, %fd17, %fd119;
	fma.rn.f64 	%fd129, %fd16, %fd121, %fd128;
	fma.rn.f64 	%fd130, %fd112, %fd129, %fd126;
	st.global.v2.f64 	[%rd23], {%fd127, %fd130};
$L__BB0_10:
	ret;

}


// ===== COMPILED SASS (sm_100) =====

	.target	sm_100

	.elftype	@"ET_EXEC"


//--------------------- .note.nv.tkinfo           --------------------------
	.section	.note.nv.tkinfo,"",@"SHT_NOTE"
	.sectionflags	@"SHF_NOTE_NV_TKINFO"
	.tkinfo
        /*0018*/ 	.word	0x00000002
        /*0030*/ 	.string	""
        /*0030*/ 	.string	"ptxas"
        /*0030*/ 	.string	"Cuda compilation tools, release 13.0, V13.0.88"
        /*0030*/ 	.string	"Build cuda_13.0.r13.0/compiler.36424714_0"
        /*0030*/ 	.string	"-arch sm_100 -m 64 "



//--------------------- .note.nv.cuinfo           --------------------------
	.section	.note.nv.cuinfo,"",@"SHT_NOTE"
	.sectionflags	@"SHF_NOTE_NV_CUINFO"
        /*0018*/ 	.short	0x0002
        /*001a*/ 	.short	0x0064
        /*001c*/ 	.short	0x0082
	.zero		2


//--------------------- .nv.info                  --------------------------
	.section	.nv.info,"",@"SHT_CUDA_INFO"
	.align	4


	//----- nvinfo : EIATTR_REGCOUNT
	.align		4
        /*0000*/ 	.byte	0x04, 0x2f
        /*0002*/ 	.short	(.L_11 - .L_10)
	.align		4
.L_10:
        /*0004*/ 	.word	index@(_Z7ff_ms2DP7double2S0_PKdS2_S2_S2_)
        /*0008*/ 	.word	0x00000022


	//----- nvinfo : EIATTR_FRAME_SIZE
	.align		4
.L_11:
        /*000c*/ 	.byte	0x04, 0x11
        /*000e*/ 	.short	(.L_13 - .L_12)
	.align		4
.L_12:
        /*0010*/ 	.word	index@($__internal_1_$__cuda_sm20_dsqrt_rn_f64_mediumpath_v1)
        /*0014*/ 	.word	0x00000000


	//----- nvinfo : EIATTR_FRAME_SIZE
	.align		4
.L_13:
        /*0018*/ 	.byte	0x04, 0x11
        /*001a*/ 	.short	(.L_15 - .L_14)
	.align		4
.L_14:
        /*001c*/ 	.word	index@($__internal_0_$__cuda_sm20_div_rn_f64_full)
        /*0020*/ 	.word	0x00000000


	//----- nvinfo : EIATTR_FRAME_SIZE
	.align		4
.L_15:
        /*0024*/ 	.byte	0x04, 0x11
        /*0026*/ 	.short	(.L_17 - .L_16)
	.align		4
.L_16:
        /*0028*/ 	.word	index@(_Z7ff_ms2DP7double2S0_PKdS2_S2_S2_)
        /*002c*/ 	.word	0x00000000


	//----- nvinfo : EIATTR_MIN_STACK_SIZE
	.align		4
.L_17:
        /*0030*/ 	.byte	0x04, 0x12
        /*0032*/ 	.short	(.L_19 - .L_18)
	.align		4
.L_18:
        /*0034*/ 	.word	index@(_Z7ff_ms2DP7double2S0_PKdS2_S2_S2_)
        /*0038*/ 	.word	0x00000000
.L_19:


//--------------------- .nv.compat                --------------------------
	.section	.nv.compat,"",@"SHT_CUDA_COMPAT_INFO"
	.align	4
        /*0000*/ 	.byte	0x02, 0x09, 0x00, 0x00, 0x02, 0x02, 0x01, 0x00, 0x02, 0x05, 0x05, 0x00, 0x03, 0x07, 0x01, 0x01
        /*0010*/ 	.byte	0x02, 0x03, 0x00, 0x00, 0x02, 0x06, 0x01, 0x00, 0x04, 0x0b, 0x08, 0x00, 0x01, 0x00, 0x00, 0x00
        /*0020*/ 	.byte	0x00, 0x00, 0x00, 0x00


//--------------------- .nv.info._Z7ff_ms2DP7double2S0_PKdS2_S2_S2_ --------------------------
	.section	.nv.info._Z7ff_ms2DP7double2S0_PKdS2_S2_S2_,"",@"SHT_CUDA_INFO"
	.sectionflags	@""
	.align	4


	//----- nvinfo : EIATTR_CUDA_API_VERSION
	.align		4
        /*0000*/ 	.byte	0x04, 0x37
        /*0002*/ 	.short	(.L_21 - .L_20)
.L_20:
        /*0004*/ 	.word	0x00000082


	//----- nvinfo : EIATTR_KPARAM_INFO
	.align		4
.L_21:
        /*0008*/ 	.byte	0x04, 0x17
        /*000a*/ 	.short	(.L_23 - .L_22)
.L_22:
        /*000c*/ 	.word	0x00000000
        /*0010*/ 	.short	0x0005
        /*0012*/ 	.short	0x0028
        /*0014*/ 	.byte	0x00, 0xf5, 0x21, 0x00


	//----- nvinfo : EIATTR_KPARAM_INFO
	.align		4
.L_23:
        /*0018*/ 	.byte	0x04, 0x17
        /*001a*/ 	.short	(.L_25 - .L_24)
.L_24:
        /*001c*/ 	.word	0x00000000
        /*0020*/ 	.short	0x0004
        /*0022*/ 	.short	0x0020
        /*0024*/ 	.byte	0x00, 0xf5, 0x21, 0x00


	//----- nvinfo : EIATTR_KPARAM_INFO
	.align		4
.L_25:
        /*0028*/ 	.byte	0x04, 0x17
        /*002a*/ 	.short	(.L_27 - .L_26)
.L_26:
        /*002c*/ 	.word	0x00000000
        /*0030*/ 	.short	0x0003
        /*0032*/ 	.short	0x0018
        /*0034*/ 	.byte	0x00, 0xf5, 0x21, 0x00


	//----- nvinfo : EIATTR_KPARAM_INFO
	.align		4
.L_27:
        /*0038*/ 	.byte	0x04, 0x17
        /*003a*/ 	.short	(.L_29 - .L_28)
.L_28:
        /*003c*/ 	.word	0x00000000
        /*0040*/ 	.short	0x0002
        /*0042*/ 	.short	0x0010
        /*0044*/ 	.byte	0x00, 0xf5, 0x21, 0x00


	//----- nvinfo : EIATTR_KPARAM_INFO
	.align		4
.L_29:
        /*0048*/ 	.byte	0x04, 0x17
        /*004a*/ 	.short	(.L_31 - .L_30)
.L_30:
        /*004c*/ 	.word	0x00000000
        /*0050*/ 	.short	0x0001
        /*0052*/ 	.short	0x0008
        /*0054*/ 	.byte	0x00, 0xf5, 0x21, 0x00


	//----- nvinfo : EIATTR_KPARAM_INFO
	.align		4
.L_31:
        /*0058*/ 	.byte	0x04, 0x17
        /*005a*/ 	.short	(.L_33 - .L_32)
.L_32:
        /*005c*/ 	.word	0x00000000
        /*0060*/ 	.short	0x0000
        /*0062*/ 	.short	0x0000
        /*0064*/ 	.byte	0x00, 0xf5, 0x21, 0x00


	//----- nvinfo : EIATTR_SPARSE_MMA_MASK
	.align		4
.L_33:
        /*0068*/ 	.byte	0x03, 0x50
        /*006a*/ 	.short	0x0000


	//----- nvinfo : EIATTR_MAXREG_COUNT
	.align		4
        /*006c*/ 	.byte	0x03, 0x1b
        /*006e*/ 	.short	0x00ff


	//----- nvinfo : EIATTR_MERCURY_ISA_VERSION
	.align		4
        /*0070*/ 	.byte	0x03, 0x5f
        /*0072*/ 	.short	0x0101


	//----- nvinfo : EIATTR_VRC_CTA_INIT_COUNT
	.align		4
        /*0074*/ 	.byte	0x02, 0x4a
	.zero		1
	.zero		1


	//----- nvinfo : EIATTR_EXIT_INSTR_OFFSETS
	.align		4
        /*0078*/ 	.byte	0x04, 0x1c
        /*007a*/ 	.short	(.L_35 - .L_34)


	//   ....[0]....
.L_34:
        /*007c*/ 	.word	0x00000080


	//   ....[1]....
        /*0080*/ 	.word	0x00001af0


	//----- nvinfo : EIATTR_CRS_STACK_SIZE
	.align		4
.L_35:
        /*0084*/ 	.byte	0x04, 0x1e
        /*0086*/ 	.short	(.L_37 - .L_36)
.L_36:
        /*0088*/ 	.word	0x00000000


	//----- nvinfo : EIATTR_CBANK_PARAM_SIZE
	.align		4
.L_37:
        /*008c*/ 	.byte	0x03, 0x19
        /*008e*/ 	.short	0x0030


	//----- nvinfo : EIATTR_PARAM_CBANK
	.align		4
        /*0090*/ 	.byte	0x04, 0x0a
        /*0092*/ 	.short	(.L_39 - .L_38)
	.align		4
.L_38:
        /*0094*/ 	.word	index@(.nv.constant0._Z7ff_ms2DP7double2S0_PKdS2_S2_S2_)
        /*0098*/ 	.short	0x0380
        /*009a*/ 	.short	0x0030


	//----- nvinfo : EIATTR_SW_WAR
	.align		4
.L_39:
        /*009c*/ 	.byte	0x04, 0x36
        /*009e*/ 	.short	(.L_41 - .L_40)
.L_40:
        /*00a0*/ 	.word	0x00000008
.L_41:


//--------------------- .nv.callgraph             --------------------------
	.section	.nv.callgraph,"",@"SHT_CUDA_CALLGRAPH"
	.align	4
	.sectionentsize	8
	.align		4
        /*0000*/ 	.word	0x00000000
	.align		4
        /*0004*/ 	.word	0xffffffff
	.align		4
        /*0008*/ 	.word	0x00000000
	.align		4
        /*000c*/ 	.word	0xfffffffe
	.align		4
        /*0010*/ 	.word	0x00000000
	.align		4
        /*0014*/ 	.word	0xfffffffd
	.align		4
        /*0018*/ 	.word	0x00000000
	.align		4
        /*001c*/ 	.word	0xfffffffc


//--------------------- .nv.constant3             --------------------------
	.section	.nv.constant3,"a",@progbits
	.align	8
.nv.constant3:
	.type		box_min,@object
	.size		box_min,(box_max - box_min)
box_min:
	.zero		16
	.type		box_max,@object
	.size		box_max,(g_up - box_max)
box_max:
	.zero		16
	.type		g_up,@object
	.size		g_up,(g_down1 - g_up)
g_up:
	.zero		8
	.type		g_down1,@object
	.size		g_down1,(g_down2 - g_down1)
g_down1:
	.zero		8
	.type		g_down2,@object
	.size		g_down2,(fw - g_down2)
g_down2:
	.zero		8
	.type		fw,@object
	.size		fw,(sigt - fw)
fw:
	.zero		8
	.type		sigt,@object
	.size		sigt,(vSize - sigt)
sigt:
	.zero		8
	.type		vSize,@object
	.size		vSize,(lSize - vSize)
vSize:
	.zero		4
	.type		lSize,@object
	.size		lSize,(fastConstCopy - lSize)
lSize:
	.zero		4
	.type		fastConstCopy,@object
	.size		fastConstCopy,(.L_9 - fastConstCopy)
fastConstCopy:
	.zero		48
.L_9:


//--------------------- .text._Z7ff_ms2DP7double2S0_PKdS2_S2_S2_ --------------------------
	.section	.text._Z7ff_ms2DP7double2S0_PKdS2_S2_S2_,"ax",@progbits
	.align	128
        .global         _Z7ff_ms2DP7double2S0_PKdS2_S2_S2_
        .type           _Z7ff_ms2DP7double2S0_PKdS2_S2_S2_,@function
        .size           _Z7ff_ms2DP7double2S0_PKdS2_S2_S2_,(.L_x_29 - _Z7ff_ms2DP7double2S0_PKdS2_S2_S2_)
        .other          _Z7ff_ms2DP7double2S0_PKdS2_S2_S2_,@"STO_CUDA_ENTRY STV_DEFAULT"
_Z7ff_ms2DP7double2S0_PKdS2_S2_S2_:
.text._Z7ff_ms2DP7double2S0_PKdS2_S2_S2_:
[----:B------:R-:W-:Y:S01]  /*0000*/  LDC R1, c[0x0][0x37c] ;  /* 0x0000df00ff017b82 */ /* 0x000fe20000000800 */
[----:B------:R-:W0:Y:S07]  /*0010*/  S2R R5, SR_TID.X ;  /* 0x0000000000057919 */ /* 0x000e2e0000002100 */
[----:B------:R-:W0:Y:S08]  /*0020*/  S2UR UR4, SR_CTAID.X ;  /* 0x00000000000479c3 */ /* 0x000e300000002500 */
[----:B------:R-:W0:Y:S08]  /*0030*/  LDC R4, c[0x0][0x360] ;  /* 0x0000d800ff047b82 */ /* 0x000e300000000800 */
[----:B------:R-:W1:Y:S01]  /*0040*/  LDC.64 R2, c[0x3][0x48] ;  /* 0x00c01200ff027b82 */ /* 0x000e620000000a00 */
[----:B0-----:R-:W-:-:S02]  /*0050*/  IMAD R4, R4, UR4, R5 ;  /* 0x0000000404047c24 */ /* 0x001fc4000f8e0205 */
[----:B-1----:R-:W-:-:S05]  /*0060*/  IMAD R3, R3, R2, RZ ;  /* 0x0000000203037224 */ /* 0x002fca00078e02ff */
[----:B------:R-:W-:-:S13]  /*0070*/  ISETP.GE.AND P0, PT, R4, R3, PT ;  /* 0x000000030400720c */ /* 0x000fda0003f06270 */
[----:B------:R-:W-:Y:S05]  /*0080*/  @P0 EXIT ;  /* 0x000000000000094d */ /* 0x000fea0003800000 */
[----:B------:R-:W-:Y:S01]  /*0090*/  IABS R3, R2 ;  /* 0x0000000200037213 */ /* 0x000fe20000000000 */
[----:B------:R-:W0:Y:S01]  /*00a0*/  LDCU.64 UR4, c[0x0][0x358] ;  /* 0x00006b00ff0477ac */ /* 0x000e220008000a00 */
[----:B------:R-:W-:Y:S01]  /*00b0*/  ISETP.GE.AND P2, PT, R4, RZ, PT ;  /* 0x000000ff0400720c */ /* 0x000fe20003f46270 */
[----:B------:R-:W1:Y:S01]  /*00c0*/  LDC.64 R22, c[0x0][0x390] ;  /* 0x0000e400ff167b82 */ /* 0x000e620000000a00 */
[----:B------:R-:W2:Y:S01]  /*00d0*/  I2F.RP R0, R3 ;  /* 0x0000000300007306 */ /* 0x000ea20000209400 */
[----:B------:R-:W3:Y:S06]  /*00e0*/  LDCU.64 UR6, c[0x3][URZ] ;  /* 0x00c00000ff0677ac */ /* 0x000eec0008000a00 */
[----:B------:R-:W4:Y:S01]  /*00f0*/  LDC.64 R18, c[0x0][0x3a8] ;  /* 0x0000ea00ff127b82 */ /* 0x000f220000000a00 */
[----:B--2---:R-:W2:Y:S07]  /*0100*/  MUFU.RCP R0, R0 ;  /* 0x0000000000007308 */ /* 0x004eae0000001000 */
[----:B------:R-:W3:Y:S01]  /*0110*/  LDC.64 R16, c[0x3][0x50] ;  /* 0x00c01400ff107b82 */ /* 0x000ee20000000a00 */
[----:B--2---:R-:W-:-:S04]  /*0120*/  VIADD R6, R0, 0xffffffe ;  /* 0x0ffffffe00067836 */ /* 0x004fc80000000000 */
[----:B------:R2:W0:Y:S02]  /*0130*/  F2I.FTZ.U32.TRUNC.NTZ R7, R6 ;  /* 0x0000000600077305 */ /* 0x000424000021f000 */
[----:B--2---:R-:W-:Y:S02]  /*0140*/  IMAD.MOV.U32 R6, RZ, RZ, RZ ;  /* 0x000000ffff067224 */ /* 0x004fe400078e00ff */
[----:B0-----:R-:W-:-:S04]  /*0150*/  IMAD.MOV R8, RZ, RZ, -R7 ;  /* 0x000000ffff087224 */ /* 0x001fc800078e0a07 */
[----:B------:R-:W-:Y:S01]  /*0160*/  IMAD R5, R8, R3, RZ ;  /* 0x0000000308057224 */ /* 0x000fe200078e02ff */
[----:B------:R-:W-:-:S03]  /*0170*/  IABS R8, R4 ;  /* 0x0000000400087213 */ /* 0x000fc60000000000 */
[----:B------:R-:W-:-:S06]  /*0180*/  IMAD.HI.U32 R7, R7, R5, R6 ;  /* 0x0000000507077227 */ /* 0x000fcc00078e0006 */
[----:B------:R-:W-:-:S04]  /*0190*/  IMAD.HI.U32 R7, R7, R8, RZ ;  /* 0x0000000807077227 */ /* 0x000fc800078e00ff */
[----:B------:R-:W-:-:S04]  /*01a0*/  IMAD.MOV R7, RZ, RZ, -R7 ;  /* 0x000000ffff077224 */ /* 0x000fc800078e0a07 */
[C---:B------:R-:W-:Y:S02]  /*01b0*/  IMAD R0, R3.reuse, R7, R8 ;  /* 0x0000000703007224 */ /* 0x040fe400078e0208 */
[----:B------:R-:W0:Y:S03]  /*01c0*/  LDC.64 R6, c[0x0][0x3a0] ;  /* 0x0000e800ff067b82 */ /* 0x000e260000000a00 */
[----:B------:R-:W-:-:S13]  /*01d0*/  ISETP.GT.U32.AND P0, PT, R3, R0, PT ;  /* 0x000000000300720c */ /* 0x000fda0003f04070 */
[----:B------:R-:W-:Y:S01]  /*01e0*/  @!P0 IMAD.IADD R0, R0, 0x1, -R3 ;  /* 0x0000000100008824 */ /* 0x000fe200078e0a03 */
[----:B------:R-:W-:-:S04]  /*01f0*/  ISETP.NE.AND P0, PT, R2, RZ, PT ;  /* 0x000000ff0200720c */ /* 0x000fc80003f05270 */
[----:B------:R-:W-:-:S13]  /*0200*/  ISETP.GT.U32.AND P1, PT, R3, R0, PT ;  /* 0x000000000300720c */ /* 0x000fda0003f24070 */
[----:B------:R-:W-:-:S04]  /*0210*/  @!P1 IMAD.IADD R0, R0, 0x1, -R3 ;  /* 0x0000000100009824 */ /* 0x000fc800078e0a03 */
[----:B------:R-:W-:Y:S01]  /*0220*/  @!P2 IMAD.MOV R0, RZ, RZ, -R0 ;  /* 0x000000ffff00a224 */ /* 0x000fe200078e0a00 */
[----:B------:R-:W-:Y:S02]  /*0230*/  @!P0 LOP3.LUT R0, RZ, R2, RZ, 0x33, !PT ;  /* 0x00000002ff008212 */ /* 0x000fe400078e33ff */
[----:B------:R-:W2:Y:S03]  /*0240*/  LDC.64 R2, c[0x0][0x398] ;  /* 0x0000e600ff027b82 */ /* 0x000ea60000000a00 */
[----:B0-----:R-:W-:-:S06]  /*0250*/  IMAD.WIDE R6, R0, 0x8, R6 ;  /* 0x0000000800067825 */ /* 0x001fcc00078e0206 */
[----:B------:R-:W3:Y:S01]  /*0260*/  LDG.E.64 R6, desc[UR4][R6.64] ;  /* 0x0000000406067981 */ /* 0x000ee2000c1e1b00 */
[----:B-1----:R-:W-:-:S04]  /*0270*/  IMAD.WIDE R22, R0, 0x8, R22 ;  /* 0x0000000800167825 */ /* 0x002fc800078e0216 */
[C---:B----4-:R-:W-:Y:S02]  /*0280*/  IMAD.WIDE R18, R0.reuse, 0x8, R18 ;  /* 0x0000000800127825 */ /* 0x050fe400078e0212 */
[----:B------:R-:W5:Y:S04]  /*0290*/  LDG.E.64 R22, desc[UR4][R22.64] ;  /* 0x0000000416167981 */ /* 0x000f68000c1e1b00 */
[----:B------:R-:W5:Y:S01]  /*02a0*/  LDG.E.64 R18, desc[UR4][R18.64] ;  /* 0x0000000412127981 */ /* 0x000f62000c1e1b00 */
[----:B--2---:R-:W-:-:S06]  /*02b0*/  IMAD.WIDE R2, R0, 0x8, R2 ;  /* 0x0000000800027825 */ /* 0x004fcc00078e0202 */
[----:B------:R-:W5:Y:S01]  /*02c0*/  LDG.E.64 R2, desc[UR4][R2.64] ;  /* 0x0000000402027981 */ /* 0x000f62000c1e1b00 */
[----:B------:R-:W-:Y:S01]  /*02d0*/  IMAD.MOV.U32 R10, RZ, RZ, 0x1 ;  /* 0x00000001ff0a7424 */ /* 0x000fe200078e00ff */
[----:B------:R-:W-:Y:S01]  /*02e0*/  BSSY.RECONVERGENT B0, `(.L_x_0) ;  /* 0x000001b000007945 */ /* 0x000fe20003800200 */
[----:B---3--:R-:W-:-:S06]  /*02f0*/  DADD R14, -RZ, |R6| ;  /* 0x00000000ff0e7229 */ /* 0x008fcc0000000506 */
[----:B------:R-:W0:Y:S01]  /*0300*/  MUFU.RCP64H R11, R15 ;  /* 0x0000000f000b7308 */ /* 0x000e220000001800 */
[----:B------:R-:W-:-:S06]  /*0310*/  DSETP.GTU.AND P0, PT, R6, RZ, PT ;  /* 0x000000ff0600722a */ /* 0x000fcc0003f0c000 */
[----:B------:R-:W-:Y:S02]  /*0320*/  FSEL R8, R16, UR6, P0 ;  /* 0x0000000610087c08 */ /* 0x000fe40008000000 */
[----:B------:R-:W-:-:S06]  /*0330*/  FSEL R9, R17, UR7, P0 ;  /* 0x0000000711097c08 */ /* 0x000fcc0008000000 */
[----:B------:R-:W1:Y:S01]  /*0340*/  @P0 LDC R16, c[0x3][0x10] ;  /* 0x00c00400ff100b82 */ /* 0x000e620000000800 */
[----:B0-----:R-:W-:-:S07]  /*0350*/  DFMA R12, -|R6|, R10, 1 ;  /* 0x3ff00000060c742b */ /* 0x001fce000000030a */
[----:B------:R-:W0:Y:S01]  /*0360*/  @P0 LDC R17, c[0x3][0x14] ;  /* 0x00c00500ff110b82 */ /* 0x000e220000000800 */
[----:B------:R-:W-:-:S08]  /*0370*/  DFMA R12, R12, R12, R12 ;  /* 0x0000000c0c0c722b */ /* 0x000fd0000000000c */
[----:B------:R-:W-:-:S08]  /*0380*/  DFMA R12, R10, R12, R10 ;  /* 0x0000000c0a0c722b */ /* 0x000fd0000000000a */
[----:B------:R-:W-:-:S08]  /*0390*/  DFMA R10, -|R6|, R12, 1 ;  /* 0x3ff00000060a742b */ /* 0x000fd0000000030c */
[----:B------:R-:W-:Y:S01]  /*03a0*/  DFMA R10, R12, R10, R12 ;  /* 0x0000000a0c0a722b */ /* 0x000fe2000000000c */
[----:B-1----:R-:W-:Y:S01]  /*03b0*/  MOV R12, R16 ;  /* 0x00000010000c7202 */ /* 0x002fe20000000f00 */
[----:B0-----:R-:W-:-:S06]  /*03c0*/  IMAD.MOV.U32 R13, RZ, RZ, R17 ;  /* 0x000000ffff0d7224 */ /* 0x001fcc00078e0011 */
[----:B------:R-:W-:-:S08]  /*03d0*/  DADD R12, R12, -R8 ;  /* 0x000000000c0c7229 */ /* 0x000fd00000000808 */
[----:B------:R-:W-:-:S08]  /*03e0*/  DMUL R20, R12, R10 ;  /* 0x0000000a0c147228 */ /* 0x000fd00000000000 */
[----:B------:R-:W-:-:S08]  /*03f0*/  DFMA R6, -|R6|, R20, R12 ;  /* 0x000000140606722b */ /* 0x000fd0000000030c */
[----:B------:R-:W-:Y:S01]  /*0400*/  DFMA R20, R10, R6, R20 ;  /* 0x000000060a14722b */ /* 0x000fe20000000014 */
[----:B------:R-:W-:-:S09]  /*0410*/  FSETP.GEU.AND P1, PT, |R13|, 6.5827683646048100446e-37, PT ;  /* 0x036000000d00780b */ /* 0x000fd20003f2e200 */
[----:B------:R-:W-:-:S05]  /*0420*/  FFMA R0, RZ, R15, R21 ;  /* 0x0000000fff007223 */ /* 0x000fca0000000015 */
[----:B------:R-:W-:-:S13]  /*0430*/  FSETP.GT.AND P0, PT, |R0|, 1.469367938527859385e-39, PT ;  /* 0x001000000000780b */ /* 0x000fda0003f04200 */
[----:B------:R-:W-:Y:S05]  /*0440*/  @P0 BRA P1, `(.L_x_1) ;  /* 0x0000000000100947 */ /* 0x000fea0000800000 */
[----:B------:R-:W-:-:S07]  /*0450*/  MOV R0, 0x470 ;  /* 0x0000047000007802 */ /* 0x000fce0000000f00 */
[----:B-----5:R-:W-:Y:S05]  /*0460*/  CALL.REL.NOINC `($__internal_0_$__cuda_sm20_div_rn_f64_full) ;  /* 0x0000001400a47944 */ /* 0x020fea0003c00000 */
[----:B------:R-:W-:Y:S02]  /*0470*/  IMAD.MOV.U32 R20, RZ, RZ, R28 ;  /* 0x000000ffff147224 */ /* 0x000fe400078e001c */
[----:B------:R-:W-:-:S07]  /*0480*/  IMAD.MOV.U32 R21, RZ, RZ, R29 ;  /* 0x000000ffff157224 */ /* 0x000fce00078e001d */
.L_x_1:
[----:B------:R-:W-:Y:S05]  /*0490*/  BSYNC.RECONVERGENT B0 ;  /* 0x0000000000007941 */ /* 0x000fea0003800200 */
.L_x_0:
[----:B-----5:R-:W-:Y:S01]  /*04a0*/  DADD R14, -RZ, |R18| ;  /* 0x00000000ff0e7229 */ /* 0x020fe20000000512 */
[----:B------:R-:W0:Y:S01]  /*04b0*/  LDC.64 R12, c[0x3][0x58] ;  /* 0x00c01600ff0c7b82 */ /* 0x000e220000000a00 */
[----:B------:R-:W0:Y:S01]  /*04c0*/  LDCU.64 UR6, c[0x3][0x8] ;  /* 0x00c00100ff0677ac */ /* 0x000e220008000a00 */
[C---:B------:R-:W-:Y:S01]  /*04d0*/  DSETP.GTU.AND P0, PT, R18.reuse, RZ, PT ;  /* 0x000000ff1200722a */ /* 0x040fe20003f0c000 */
[----:B------:R-:W-:Y:S01]  /*04e0*/  IMAD.MOV.U32 R6, RZ, RZ, 0x1 ;  /* 0x00000001ff067424 */ /* 0x000fe200078e00ff */
[----:B------:R-:W-:Y:S01]  /*04f0*/  BSSY.RECONVERGENT B0, `(.L_x_2) ;  /* 0x0000017000007945 */ /* 0x000fe20003800200 */
[----:B------:R-:W1:Y:S04]  /*0500*/  MUFU.RCP64H R7, R15 ;  /* 0x0000000f00077308 */ /* 0x000e680000001800 */
[----:B-1----:R-:W-:Y:S01]  /*0510*/  DFMA R8, -|R18|, R6, 1 ;  /* 0x3ff000001208742b */ /* 0x002fe20000000306 */
[----:B0-----:R-:W-:-:S02]  /*0520*/  FSEL R10, R12, UR6, P0 ;  /* 0x000000060c0a7c08 */ /* 0x001fc40008000000 */
[----:B------:R-:W-:-:S04]  /*0530*/  FSEL R11, R13, UR7, P0 ;  /* 0x000000070d0b7c08 */ /* 0x000fc80008000000 */
[----:B------:R-:W0:Y:S01]  /*0540*/  @P0 LDC R12, c[0x3][0x18] ;  /* 0x00c00600ff0c0b82 */ /* 0x000e220000000800 */
[----:B------:R-:W-:-:S07]  /*0550*/  DFMA R8, R8, R8, R8 ;  /* 0x000000080808722b */ /* 0x000fce0000000008 */
[----:B------:R-:W0:Y:S01]  /*0560*/  @P0 LDC R13, c[0x3][0x1c] ;  /* 0x00c00700ff0d0b82 */ /* 0x000e220000000800 */
[----:B------:R-:W-:-:S08]  /*0570*/  DFMA R8, R6, R8, R6 ;  /* 0x000000080608722b */ /* 0x000fd00000000006 */
[----:B------:R-:W-:-:S08]  /*0580*/  DFMA R6, -|R18|, R8, 1 ;  /* 0x3ff000001206742b */ /* 0x000fd00000000308 */
[----:B------:R-:W-:Y:S02]  /*0590*/  DFMA R6, R8, R6, R8 ;  /* 0x000000060806722b */ /* 0x000fe40000000008 */
[----:B0-----:R-:W-:-:S08]  /*05a0*/  DADD R12, R12, -R10 ;  /* 0x000000000c0c7229 */ /* 0x001fd0000000080a */
[----:B------:R-:W-:Y:S02]  /*05b0*/  DMUL R8, R12, R6 ;  /* 0x000000060c087228 */ /* 0x000fe40000000000 */
[----:B------:R-:W-:-:S06]  /*05c0*/  FSETP.GEU.AND P1, PT, |R13|, 6.5827683646048100446e-37, PT ;  /* 0x036000000d00780b */ /* 0x000fcc0003f2e200 */
[----:B------:R-:W-:-:S08]  /*05d0*/  DFMA R18, -|R18|, R8, R12 ;  /* 0x000000081212722b */ /* 0x000fd0000000030c */
[----:B------:R-:W-:-:S10]  /*05e0*/  DFMA R6, R6, R18, R8 ;  /* 0x000000120606722b */ /* 0x000fd40000000008 */
[----:B------:R-:W-:-:S05]  /*05f0*/  FFMA R0, RZ, R15, R7 ;  /* 0x0000000fff007223 */ /* 0x000fca0000000007 */
[----:B------:R-:W-:-:S13]  /*0600*/  FSETP.GT.AND P0, PT, |R0|, 1.469367938527859385e-39, PT ;  /* 0x001000000000780b */ /* 0x000fda0003f04200 */
[----:B------:R-:W-:Y:S05]  /*0610*/  @P0 BRA P1, `(.L_x_3) ;  /* 0x0000000000100947 */ /* 0x000fea0000800000 */
[----:B------:R-:W-:-:S07]  /*0620*/  MOV R0, 0x640 ;  /* 0x0000064000007802 */ /* 0x000fce0000000f00 */
[----:B------:R-:W-:Y:S05]  /*0630*/  CALL.REL.NOINC `($__internal_0_$__cuda_sm20_div_rn_f64_full) ;  /* 0x0000001400307944 */ /* 0x000fea0003c00000 */
[----:B------:R-:W-:Y:S02]  /*0640*/  IMAD.MOV.U32 R6, RZ, RZ, R28 ;  /* 0x000000ffff067224 */ /* 0x000fe400078e001c */
[----:B------:R-:W-:-:S07]  /*0650*/  IMAD.MOV.U32 R7, RZ, RZ, R29 ;  /* 0x000000ffff077224 */ /* 0x000fce00078e001d */
.L_x_3:
[----:B------:R-:W-:Y:S05]  /*0660*/  BSYNC.RECONVERGENT B0 ;  /* 0x0000000000007941 */ /* 0x000fea0003800200 */
.L_x_2:
[----:B------:R-:W-:Y:S01]  /*0670*/  DSETP.MIN.AND P0, P1, R6, R20, PT ;  /* 0x000000140600722a */ /* 0x000fe20003900000 */
[----:B------:R-:W0:Y:S01]  /*0680*/  LDCU.64 UR6, c[0x3][0x40] ;  /* 0x00c00800ff0677ac */ /* 0x000e220008000a00 */
[----:B------:R-:W-:Y:S01]  /*0690*/  IMAD.MOV.U32 R0, RZ, RZ, R7 ;  /* 0x000000ffff007224 */ /* 0x000fe200078e0007 */
[----:B------:R-:W-:Y:S01]  /*06a0*/  MOV R5, R21 ;  /* 0x0000001500057202 */ /* 0x000fe20000000f00 */
[----:B------:R-:W-:Y:S01]  /*06b0*/  IMAD.MOV.U32 R10, RZ, RZ, 0x652b82fe ;  /* 0x652b82feff0a7424 */ /* 0x000fe200078e00ff */
[----:B------:R-:W1:Y:S01]  /*06c0*/  LDCU.128 UR8, c[0x3][0x50] ;  /* 0x00c00a00ff0877ac */ /* 0x000e620008000c00 */
[----:B------:R-:W-:Y:S01]  /*06d0*/  SEL R8, R6, R20, P0 ;  /* 0x0000001406087207 */ /* 0x000fe20000000000 */
[----:B------:R-:W-:Y:S01]  /*06e0*/  IMAD.MOV.U32 R11, RZ, RZ, 0x3ff71547 ;  /* 0x3ff71547ff0b7424 */ /* 0x000fe200078e00ff */
[----:B------:R-:W-:Y:S01]  /*06f0*/  FSEL R9, R0, R5, P0 ;  /* 0x0000000500097208 */ /* 0x000fe20000000000 */
[----:B------:R-:W-:Y:S05]  /*0700*/  BSSY.RECONVERGENT B0, `(.L_x_4) ;  /* 0x0000046000007945 */ /* 0x000fea0003800200 */
[----:B------:R-:W-:-:S06]  /*0710*/  @P1 LOP3.LUT R9, R5, 0x80000, RZ, 0xfc, !PT ;  /* 0x0008000005091812 */ /* 0x000fcc00078efcff */
[----:B0-----:R-:W-:Y:S01]  /*0720*/  DMUL R8, R8, -UR6 ;  /* 0x8000000608087c28 */ /* 0x001fe20008000000 */
[----:B------:R-:W-:Y:S01]  /*0730*/  UMOV UR6, 0xfefa39ef ;  /* 0xfefa39ef00067882 */ /* 0x000fe20000000000 */
[----:B------:R-:W-:-:S06]  /*0740*/  UMOV UR7, 0x3fe62e42 ;  /* 0x3fe62e4200077882 */ /* 0x000fcc0000000000 */
[----:B------:R-:W-:-:S08]  /*0750*/  DFMA R10, R8, R10, 6.75539944105574400000e+15 ;  /* 0x43380000080a742b */ /* 0x000fd0000000000a */
[----:B------:R-:W-:-:S08]  /*0760*/  DADD R12, R10, -6.75539944105574400000e+15 ;  /* 0xc33800000a0c7429 */ /* 0x000fd00000000000 */
[----:B------:R-:W-:Y:S01]  /*0770*/  DFMA R6, R12, -UR6, R8 ;  /* 0x800000060c067c2b */ /* 0x000fe20008000008 */
[----:B------:R-:W-:Y:S01]  /*0780*/  UMOV UR6, 0x3b39803f ;  /* 0x3b39803f00067882 */ /* 0x000fe20000000000 */
[----:B------:R-:W-:-:S06]  /*0790*/  UMOV UR7, 0x3c7abc9e ;  /* 0x3c7abc9e00077882 */ /* 0x000fcc0000000000 */
[----:B------:R-:W-:Y:S01]  /*07a0*/  DFMA R12, R12, -UR6, R6 ;  /* 0x800000060c0c7c2b */ /* 0x000fe20008000006 */
[----:B------:R-:W-:Y:S01]  /*07b0*/  UMOV UR6, 0x69ce2bdf ;  /* 0x69ce2bdf00067882 */ /* 0x000fe20000000000 */
[----:B------:R-:W-:Y:S01]  /*07c0*/  IMAD.MOV.U32 R6, RZ, RZ, -0x35dec16 ;  /* 0xfca213eaff067424 */ /* 0x000fe200078e00ff */
[----:B------:R-:W-:Y:S01]  /*07d0*/  UMOV UR7, 0x3e5ade15 ;  /* 0x3e5ade1500077882 */ /* 0x000fe20000000000 */
[----:B------:R-:W-:-:S06]  /*07e0*/  IMAD.MOV.U32 R7, RZ, RZ, 0x3e928af3 ;  /* 0x3e928af3ff077424 */ /* 0x000fcc00078e00ff */
[----:B------:R-:W-:Y:S01]  /*07f0*/  DFMA R6, R12, UR6, R6 ;  /* 0x000000060c067c2b */ /* 0x000fe20008000006 */
[----:B------:R-:W-:Y:S01]  /*0800*/  UMOV UR6, 0x62401315 ;  /* 0x6240131500067882 */ /* 0x000fe20000000000 */
[----:B------:R-:W-:-:S06]  /*0810*/  UMOV UR7, 0x3ec71dee ;  /* 0x3ec71dee00077882 */ /* 0x000fcc0000000000 */
[----:B------:R-:W-:Y:S01]  /*0820*/  DFMA R6, R12, R6, UR6 ;  /* 0x000000060c067e2b */ /* 0x000fe20008000006 */
[----:B------:R-:W-:Y:S01]  /*0830*/  UMOV UR6, 0x7c89eb71 ;  /* 0x7c89eb7100067882 */ /* 0x000fe20000000000 */
[----:B------:R-:W-:-:S06]  /*0840*/  UMOV UR7, 0x3efa0199 ;  /* 0x3efa019900077882 */ /* 0x000fcc0000000000 */
[----:B------:R-:W-:Y:S01]  /*0850*/  DFMA R6, R12, R6, UR6 ;  /* 0x000000060c067e2b */ /* 0x000fe20008000006 */
[----:B------:R-:W-:Y:S01]  /*0860*/  UMOV UR6, 0x14761f65 ;  /* 0x14761f6500067882 */ /* 0x000fe20000000000 */
[----:B------:R-:W-:-:S06]  /*0870*/  UMOV UR7, 0x3f2a01a0 ;  /* 0x3f2a01a000077882 */ /* 0x000fcc0000000000 */
[----:B------:R-:W-:Y:S01]  /*0880*/  DFMA R14, R12, R6, UR6 ;  /* 0x000000060c0e7e2b */ /* 0x000fe20008000006 */
[----:B------:R-:W-:Y:S01]  /*0890*/  UMOV UR6, 0x1852b7af ;  /* 0x1852b7af00067882 */ /* 0x000fe20000000000 */
[----:B-1----:R-:W-:Y:S01]  /*08a0*/  DMUL R6, R2, UR10 ;  /* 0x0000000a02067c28 */ /* 0x002fe20008000000 */
[----:B------:R-:W-:-:S05]  /*08b0*/  UMOV UR7, 0x3f56c16c ;  /* 0x3f56c16c00077882 */ /* 0x000fca0000000000 */
[----:B------:R-:W-:Y:S01]  /*08c0*/  DFMA R14, R12, R14, UR6 ;  /* 0x000000060c0e7e2b */ /* 0x000fe2000800000e */
[----:B------:R-:W-:Y:S01]  /*08d0*/  UMOV UR6, 0x11122322 ;  /* 0x1112232200067882 */ /* 0x000fe20000000000 */
[----:B------:R-:W-:Y:S01]  /*08e0*/  DFMA R6, R22, UR8, R6 ;  /* 0x0000000816067c2b */ /* 0x000fe20008000006 */
[----:B------:R-:W-:-:S05]  /*08f0*/  UMOV UR7, 0x3f811111 ;  /* 0x3f81111100077882 */ /* 0x000fca0000000000 */
[----:B------:R-:W-:Y:S01]  /*0900*/  DFMA R14, R12, R14, UR6 ;  /* 0x000000060c0e7e2b */ /* 0x000fe2000800000e */
[----:B------:R-:W-:Y:S01]  /*0910*/  UMOV UR6, 0x555502a1 ;  /* 0x555502a100067882 */ /* 0x000fe20000000000 */
[----:B------:R-:W-:Y:S01]  /*0920*/  DMUL R6, R6, -2 ;  /* 0xc000000006067828 */ /* 0x000fe20000000000 */
[----:B------:R-:W-:-:S05]  /*0930*/  UMOV UR7, 0x3fa55555 ;  /* 0x3fa5555500077882 */ /* 0x000fca0000000000 */
[----:B------:R-:W-:Y:S01]  /*0940*/  DFMA R14, R12, R14, UR6 ;  /* 0x000000060c0e7e2b */ /* 0x000fe2000800000e */
[----:B------:R-:W-:Y:S01]  /*0950*/  UMOV UR6, 0x55555511 ;  /* 0x5555551100067882 */ /* 0x000fe20000000000 */
[----:B------:R-:W-:Y:S01]  /*0960*/  DMUL R18, RZ, R6 ;  /* 0x00000006ff127228 */ /* 0x000fe20000000000 */
[----:B------:R-:W-:Y:S01]  /*0970*/  UMOV UR7, 0x3fc55555 ;  /* 0x3fc5555500077882 */ /* 0x000fe20000000000 */
[----:B------:R-:W-:-:S04]  /*0980*/  IMAD.SHL.U32 R0, R7, 0x2, RZ ;  /* 0x0000000207007824 */ /* 0x000fc800078e00ff */
[----:B------:R-:W-:Y:S01]  /*0990*/  DFMA R14, R12, R14, UR6 ;  /* 0x000000060c0e7e2b */ /* 0x000fe2000800000e */
[----:B------:R-:W-:Y:S01]  /*09a0*/  ISETP.GT.U32.AND P0, PT, R0, -0x79800000, PT ;  /* 0x868000000000780c */ /* 0x000fe20003f04070 */
[----:B------:R-:W-:Y:S01]  /*09b0*/  UMOV UR6, 0xb ;  /* 0x0000000b00067882 */ /* 0x000fe20000000000 */
[----:B------:R-:W-:Y:S02]  /*09c0*/  UMOV UR7, 0x3fe00000 ;  /* 0x3fe0000000077882 */ /* 0x000fe40000000000 */
[----:B------:R-:W-:-:S03]  /*09d0*/  FSEL R7, R19, R7, P0 ;  /* 0x0000000713077208 */ /* 0x000fc60000000000 */
[----:B------:R-:W-:Y:S01]  /*09e0*/  DFMA R16, R12, R14, UR6 ;  /* 0x000000060c107e2b */ /* 0x000fe2000800000e */
[----:B------:R-:W-:Y:S01]  /*09f0*/  FSEL R14, R18, R6, P0 ;  /* 0x00000006120e7208 */ /* 0x000fe20000000000 */
[----:B------:R-:W-:Y:S01]  /*0a00*/  VIADD R15, R7, 0x100000 ;  /* 0x00100000070f7836 */ /* 0x000fe20000000000 */
[----:B------:R-:W-:-:S03]  /*0a10*/  FSETP.GEU.AND P0, PT, |R9|, 4.1917929649353027344, PT ;  /* 0x4086232b0900780b */ /* 0x000fc60003f0e200 */
[----:B------:R-:W0:Y:S02]  /*0a20*/  FRND.F64 R18, R14 ;  /* 0x0000000e00127313 */ /* 0x000e240000301800 */
[----:B------:R-:W-:Y:S01]  /*0a30*/  DFMA R16, R12, R16, 1 ;  /* 0x3ff000000c10742b */ /* 0x000fe20000000010 */
[----:B------:R-:W-:-:S07]  /*0a40*/  IMAD.MOV.U32 R6, RZ, RZ, R14 ;  /* 0x000000ffff067224 */ /* 0x000fce00078e000e */
[----:B------:R-:W-:Y:S02]  /*0a50*/  DFMA R16, R12, R16, 1 ;  /* 0x3ff000000c10742b */ /* 0x000fe40000000010 */
[----:B0-----:R-:W-:-:S08]  /*0a60*/  DFMA R12, R18, -0.5, R6 ;  /* 0xbfe00000120c782b */ /* 0x001fd00000000006 */
[----:B------:R-:W-:Y:S01]  /*0a70*/  LEA R25, R10, R17, 0x14 ;  /* 0x000000110a197211 */ /* 0x000fe200078ea0ff */
[----:B------:R-:W-:Y:S01]  /*0a80*/  IMAD.MOV.U32 R24, RZ, RZ, R16 ;  /* 0x000000ffff187224 */ /* 0x000fe200078e0010 */
[----:B------:R-:W-:Y:S06]  /*0a90*/  @!P0 BRA `(.L_x_5) ;  /* 0x0000000000308947 */ /* 0x000fec0003800000 */
[----:B------:R-:W-:Y:S01]  /*0aa0*/  FSETP.GEU.AND P1, PT, |R9|, 4.2275390625, PT ;  /* 0x408748000900780b */ /* 0x000fe20003f2e200 */
[C---:B------:R-:W-:Y:S02]  /*0ab0*/  DADD R18, R8.reuse, +INF ;  /* 0x7ff0000008127429 */ /* 0x040fe40000000000 */
[----:B------:R-:W-:-:S08]  /*0ac0*/  DSETP.GEU.AND P0, PT, R8, RZ, PT ;  /* 0x000000ff0800722a */ /* 0x000fd00003f0e000 */
[----:B------:R-:W-:Y:S02]  /*0ad0*/  FSEL R24, R18, RZ, P0 ;  /* 0x000000ff12187208 */ /* 0x000fe40000000000 */
[----:B------:R-:W-:Y:S02]  /*0ae0*/  @!P1 LEA.HI R0, R10, R10, RZ, 0x1 ;  /* 0x0000000a0a009211 */ /* 0x000fe400078f08ff */
[----:B------:R-:W-:Y:S02]  /*0af0*/  FSEL R25, R19, RZ, P0 ;  /* 0x000000ff13197208 */ /* 0x000fe40000000000 */
[----:B------:R-:W-:-:S05]  /*0b00*/  @!P1 SHF.R.S32.HI R5, RZ, 0x1, R0 ;  /* 0x00000001ff059819 */ /* 0x000fca0000011400 */
[----:B------:R-:W-:Y:S02]  /*0b10*/  @!P1 IMAD.IADD R8, R10, 0x1, -R5 ;  /* 0x000000010a089824 */ /* 0x000fe400078e0a05 */
[----:B------:R-:W-:-:S03]  /*0b20*/  @!P1 IMAD R17, R5, 0x100000, R17 ;  /* 0x0010000005119824 */ /* 0x000fc600078e0211 */
[----:B------:R-:W-:Y:S01]  /*0b30*/  @!P1 LEA R9, R8, 0x3ff00000, 0x14 ;  /* 0x3ff0000008099811 */ /* 0x000fe200078ea0ff */
[----:B------:R-:W-:-:S06]  /*0b40*/  @!P1 IMAD.MOV.U32 R8, RZ, RZ, RZ ;  /* 0x000000ffff089224 */ /* 0x000fcc00078e00ff */
[----:B------:R-:W-:-:S11]  /*0b50*/  @!P1 DMUL R24, R16, R8 ;  /* 0x0000000810189228 */ /* 0x000fd60000000000 */
.L_x_5:
[----:B------:R-:W-:Y:S05]  /*0b60*/  BSYNC.RECONVERGENT B0 ;  /* 0x0000000000007941 */ /* 0x000fea0003800200 */
.L_x_4:
[----:B------:R-:W-:Y:S01]  /*0b70*/  UMOV UR6, 0x33145c07 ;  /* 0x33145c0700067882 */ /* 0x000fe20000000000 */
[----:B------:R-:W-:Y:S01]  /*0b80*/  UMOV UR7, 0x3ca1a626 ;  /* 0x3ca1a62600077882 */ /* 0x000fe20000000000 */
[----:B------:R-:W-:Y:S01]  /*0b90*/  IMAD.MOV.U32 R16, RZ, RZ, 0x2cb0d246 ;  /* 0x2cb0d246ff107424 */ /* 0x000fe200078e00ff */
[C---:B------:R-:W-:Y:S01]  /*0ba0*/  DMUL R8, R12.reuse, UR6 ;  /* 0x000000060c087c28 */ /* 0x040fe20008000000 */
[----:B------:R-:W-:Y:S01]  /*0bb0*/  UMOV UR6, 0x54442d18 ;  /* 0x54442d1800067882 */ /* 0x000fe20000000000 */
[----:B------:R-:W-:Y:S01]  /*0bc0*/  UMOV UR7, 0x400921fb ;  /* 0x400921fb00077882 */ /* 0x000fe20000000000 */
[----:B------:R-:W-:Y:S01]  /*0bd0*/  MOV R17, 0x3e5ae5f1 ;  /* 0x3e5ae5f100117802 */ /* 0x000fe20000000f00 */
[----:B------:R-:W-:Y:S01]  /*0be0*/  UMOV UR8, 0xf9785eba ;  /* 0xf9785eba00087882 */ /* 0x000fe20000000000 */
[----:B------:R-:W-:Y:S01]  /*0bf0*/  UMOV UR9, 0x3de5db65 ;  /* 0x3de5db6500097882 */ /* 0x000fe20000000000 */
[----:B------:R-:W0:Y:S02]  /*0c00*/  F2I.S64.F64 R14, R14 ;  /* 0x0000000e000e7311 */ /* 0x000e240000301900 */
[----:B------:R-:W-:Y:S01]  /*0c10*/  DFMA R8, R12, UR6, R8 ;  /* 0x000000060c087c2b */ /* 0x000fe20008000008 */
[----:B------:R-:W-:Y:S01]  /*0c20*/  UMOV UR6, 0x20fd8164 ;  /* 0x20fd816400067882 */ /* 0x000fe20000000000 */
[----:B------:R-:W-:Y:S01]  /*0c30*/  IMAD.MOV.U32 R12, RZ, RZ, -0x3e107ad8 ;  /* 0xc1ef8528ff0c7424 */ /* 0x000fe200078e00ff */
[----:B------:R-:W-:Y:S01]  /*0c40*/  UMOV UR7, 0x3da8ff83 ;  /* 0x3da8ff8300077882 */ /* 0x000fe20000000000 */
[----:B------:R-:W-:-:S04]  /*0c50*/  IMAD.MOV.U32 R13, RZ, RZ, 0x3e21eea7 ;  /* 0x3e21eea7ff0d7424 */ /* 0x000fc800078e00ff */
[----:B------:R-:W-:Y:S01]  /*0c60*/  DMUL R10, R8, R8 ;  /* 0x00000008080a7228 */ /* 0x000fe20000000000 */
[C---:B0-----:R-:W-:Y:S02]  /*0c70*/  LOP3.LUT R0, R14.reuse, 0x1, RZ, 0xc0, !PT ;  /* 0x000000010e007812 */ /* 0x041fe400078ec0ff */
[----:B------:R-:W-:-:S05]  /*0c80*/  LOP3.LUT P1, RZ, R14, 0x2, RZ, 0xc0, !PT ;  /* 0x000000020eff7812 */ /* 0x000fca000782c0ff */
[C---:B------:R-:W-:Y:S01]  /*0c90*/  DFMA R16, R10.reuse, UR8, -R16 ;  /* 0x000000080a107c2b */ /* 0x040fe20008000810 */
[----:B------:R-:W-:Y:S01]  /*0ca0*/  UMOV UR8, 0x69ace392 ;  /* 0x69ace39200087882 */ /* 0x000fe20000000000 */
[----:B------:R-:W-:Y:S01]  /*0cb0*/  UMOV UR9, 0x3ec71de3 ;  /* 0x3ec71de300097882 */ /* 0x000fe20000000000 */
[C---:B------:R-:W-:Y:S01]  /*0cc0*/  DFMA R12, R10.reuse, -UR6, R12 ;  /* 0x800000060a0c7c2b */ /* 0x040fe2000800000c */
[----:B------:R-:W-:Y:S01]  /*0cd0*/  UMOV UR6, 0x8e06e6d9 ;  /* 0x8e06e6d900067882 */ /* 0x000fe20000000000 */
[----:B------:R-:W-:Y:S01]  /*0ce0*/  UMOV UR7, 0x3e927e4f ;  /* 0x3e927e4f00077882 */ /* 0x000fe20000000000 */
[----:B------:R-:W-:Y:S02]  /*0cf0*/  ISETP.NE.U32.AND P0, PT, R0, 0x1, PT ;  /* 0x000000010000780c */ /* 0x000fe40003f05070 */
[C---:B------:R-:W-:Y:S01]  /*0d00*/  DFMA R16, R10.reuse, R16, UR8 ;  /* 0x000000080a107e2b */ /* 0x040fe20008000010 */
[----:B------:R-:W-:Y:S01]  /*0d10*/  UMOV UR8, 0x19db62a1 ;  /* 0x19db62a100087882 */ /* 0x000fe20000000000 */
[----:B------:R-:W-:Y:S01]  /*0d20*/  UMOV UR9, 0x3f2a01a0 ;  /* 0x3f2a01a000097882 */ /* 0x000fe20000000000 */
[----:B------:R-:W-:Y:S01]  /*0d30*/  DFMA R12, R10, R12, -UR6 ;  /* 0x800000060a0c7e2b */ /* 0x000fe2000800000c */
[----:B------:R-:W-:Y:S01]  /*0d40*/  UMOV UR6, 0x19ddbce9 ;  /* 0x19ddbce900067882 */ /* 0x000fe20000000000 */
[----:B------:R-:W-:Y:S01]  /*0d50*/  UMOV UR7, 0x3efa01a0 ;  /* 0x3efa01a000077882 */ /* 0x000fe20000000000 */
[----:B------:R-:W-:-:S02]  /*0d60*/  ISETP.NE.U32.AND.EX P0, PT, RZ, RZ, PT, P0 ;  /* 0x000000ffff00720c */ /* 0x000fc40003f05100 */
[C---:B------:R-:W-:Y:S01]  /*0d70*/  DFMA R16, R10.reuse, R16, -UR8 ;  /* 0x800000080a107e2b */ /* 0x040fe20008000010 */
[----:B------:R-:W-:Y:S01]  /*0d80*/  UMOV UR8, 0x11110818 ;  /* 0x1111081800087882 */ /* 0x000fe20000000000 */
[----:B------:R-:W-:Y:S01]  /*0d90*/  UMOV UR9, 0x3f811111 ;  /* 0x3f81111100097882 */ /* 0x000fe20000000000 */
[----:B------:R-:W-:Y:S01]  /*0da0*/  DFMA R12, R10, R12, UR6 ;  /* 0x000000060a0c7e2b */ /* 0x000fe2000800000c */
[----:B------:R-:W-:Y:S01]  /*0db0*/  UMOV UR6, 0x16c15d47 ;  /* 0x16c15d4700067882 */ /* 0x000fe20000000000 */
[----:B------:R-:W-:-:S03]  /*0dc0*/  UMOV UR7, 0x3f56c16c ;  /* 0x3f56c16c00077882 */ /* 0x000fc60000000000 */
[C---:B------:R-:W-:Y:S01]  /*0dd0*/  DFMA R16, R10.reuse, R16, UR8 ;  /* 0x000000080a107e2b */ /* 0x040fe20008000010 */
[----:B------:R-:W-:Y:S01]  /*0de0*/  UMOV UR8, 0x55555554 ;  /* 0x5555555400087882 */ /* 0x000fe20000000000 */
[----:B------:R-:W-:Y:S01]  /*0df0*/  UMOV UR9, 0x3fc55555 ;  /* 0x3fc5555500097882 */ /* 0x000fe20000000000 */
[----:B------:R-:W-:Y:S01]  /*0e00*/  DFMA R12, R10, R12, -UR6 ;  /* 0x800000060a0c7e2b */ /* 0x000fe2000800000c */
[----:B------:R-:W-:Y:S01]  /*0e10*/  UMOV UR6, 0x55555551 ;  /* 0x5555555100067882 */ /* 0x000fe20000000000 */
[----:B------:R-:W-:-:S03]  /*0e20*/  UMOV UR7, 0x3fa55555 ;  /* 0x3fa5555500077882 */ /* 0x000fc60000000000 */
[C---:B------:R-:W-:Y:S01]  /*0e30*/  DFMA R16, R10.reuse, R16, -UR8 ;  /* 0x800000080a107e2b */ /* 0x040fe20008000010 */
[----:B------:R-:W0:Y:S02]  /*0e40*/  LDCU.128 UR8, c[0x3][0x60] ;  /* 0x00c00c00ff0877ac */ /* 0x000e240008000c00 */
[----:B------:R-:W-:-:S05]  /*0e50*/  DFMA R12, R10, R12, UR6 ;  /* 0x000000060a0c7e2b */ /* 0x000fca000800000c */
[C---:B------:R-:W-:Y:S02]  /*0e60*/  DFMA R18, R10.reuse, R16, RZ ;  /* 0x000000100a12722b */ /* 0x040fe400000000ff */
[----:B------:R-:W1:Y:S01]  /*0e70*/  FRND.F64.TRUNC R16, R6 ;  /* 0x0000000600107313 */ /* 0x000e62000030d800 */
[----:B------:R-:W-:-:S05]  /*0e80*/  DFMA R12, R10, R12, -0.5 ;  /* 0xbfe000000a0c742b */ /* 0x000fca000000000c */
[----:B------:R-:W-:Y:S01]  /*0e90*/  DFMA R18, R8, R18, R8 ;  /* 0x000000120812722b */ /* 0x000fe20000000008 */
[----:B------:R-:W2:Y:S02]  /*0ea0*/  LDC.64 R8, c[0x3][0x38] ;  /* 0x00c00e00ff087b82 */ /* 0x000ea40000000a00 */
[----:B------:R-:W-:Y:S02]  /*0eb0*/  DFMA R12, R10, R12, 1 ;  /* 0x3ff000000a0c742b */ /* 0x000fe4000000000c */
[----:B0-----:R-:W-:Y:S02]  /*0ec0*/  DMUL R2, R2, UR10 ;  /* 0x0000000a02027c28 */ /* 0x001fe40008000000 */
[----:B-1----:R-:W-:-:S03]  /*0ed0*/  DSETP.NEU.AND P2, PT, R6, R16, PT ;  /* 0x000000100600722a */ /* 0x002fc60003f4d000 */
[----:B------:R-:W-:Y:S01]  /*0ee0*/  LOP3.LUT R5, R19, 0x80000000, RZ, 0x3c, !PT ;  /* 0x8000000013057812 */ /* 0x000fe200078e3cff */
[----:B------:R-:W-:Y:S02]  /*0ef0*/  DMUL R6, RZ, R6 ;  /* 0x00000006ff067228 */ /* 0x000fe40000000000 */
[----:B------:R-:W-:Y:S01]  /*0f00*/  FSEL R10, R12, R18, !P0 ;  /* 0x000000120c0a7208 */ /* 0x000fe20004000000 */
[----:B------:R-:W-:Y:S01]  /*0f10*/  DFMA R22, R22, UR8, R2 ;  /* 0x0000000816167c2b */ /* 0x000fe20008000002 */
[----:B------:R-:W-:Y:S02]  /*0f20*/  FSEL R11, R13, R19, !P0 ;  /* 0x000000130d0b7208 */ /* 0x000fe40004000000 */
[----:B------:R-:W-:Y:S02]  /*0f30*/  FSEL R18, R18, R12, !P0 ;  /* 0x0000000c12127208 */ /* 0x000fe40004000000 */
[----:B------:R-:W-:Y:S02]  /*0f40*/  FSEL R19, R5, R13, !P0 ;  /* 0x0000000d05137208 */ /* 0x000fe40004000000 */
[----:B------:R-:W-:-:S02]  /*0f50*/  @P1 LOP3.LUT R5, R11, 0x80000000, RZ, 0x3c, !PT ;  /* 0x800000000b051812 */ /* 0x000fc400078e3cff */
[----:B------:R-:W-:Y:S02]  /*0f60*/  @P1 LOP3.LUT R13, R19, 0x80000000, RZ, 0x3c, !PT ;  /* 0x80000000130d1812 */ /* 0x000fe400078e3cff */
[----:B------:R-:W-:Y:S01]  /*0f70*/  FSEL R20, R6, R10, !P2 ;  /* 0x0000000a06147208 */ /* 0x000fe20005000000 */
[----:B--2---:R-:W-:Y:S01]  /*0f80*/  DSETP.NEU.AND P0, PT, R8, 1, PT ;  /* 0x3ff000000800742a */ /* 0x004fe20003f0d000 */
[----:B------:R-:W-:Y:S02]  /*0f90*/  @P1 IMAD.MOV.U32 R11, RZ, RZ, R5 ;  /* 0x000000ffff0b1224 */ /* 0x000fe400078e0005 */
[----:B------:R-:W-:-:S03]  /*0fa0*/  @P1 IMAD.MOV.U32 R19, RZ, RZ, R13 ;  /* 0x000000ffff131224 */ /* 0x000fc600078e000d */
[----:B------:R-:W-:-:S03]  /*0fb0*/  FSEL R21, R7, R11, !P2 ;  /* 0x0000000b07157208 */ /* 0x000fc60005000000 */
[----:B------:R-:W-:-:S05]  /*0fc0*/  DADD R18, RZ, R18 ;  /* 0x00000000ff127229 */ /* 0x000fca0000000012 */
[----:B------:R-:W-:Y:S06]  /*0fd0*/  @P0 BRA `(.L_x_6) ;  /* 0x0000000000dc0947 */ /* 0x000fec0003800000 */
[----:B------:R-:W0:Y:S01]  /*0fe0*/  LDC.64 R14, c[0x3][0x28] ;  /* 0x00c00a00ff0e7b82 */ /* 0x000e220000000a00 */
[----:B------:R-:W0:Y:S01]  /*0ff0*/  LDCU.64 UR6, c[0x3][0x30] ;  /* 0x00c00600ff0677ac */ /* 0x000e220008000a00 */
[----:B------:R-:W-:Y:S01]  /*1000*/  IMAD.MOV.U32 R2, RZ, RZ, 0x1 ;  /* 0x00000001ff027424 */ /* 0x000fe200078e00ff */
[----:B------:R-:W-:Y:S05]  /*1010*/  BSSY.RECONVERGENT B0, `(.L_x_7) ;  /* 0x0000018000007945 */ /* 0x000fea0003800200 */
[----:B------:R-:W1:Y:S08]  /*1020*/  LDC.64 R8, c[0x3][0x20] ;  /* 0x00c00800ff087b82 */ /* 0x000e700000000a00 */
[----:B------:R-:W2:Y:S01]  /*1030*/  LDC R0, c[0x3][0x24] ;  /* 0x00c00900ff007b82 */ /* 0x000ea20000000800 */
[----:B0-----:R-:W-:-:S06]  /*1040*/  DFMA R14, R22, UR6, R14 ;  /* 0x00000006160e7c2b */ /* 0x001fcc000800000e */
[----:B------:R-:W0:Y:S01]  /*1050*/  MUFU.RCP64H R3, R15 ;  /* 0x0000000f00037308 */ /* 0x000e220000001800 */
[----:B--2---:R-:W-:Y:S01]  /*1060*/  FSETP.GEU.AND P1, PT, |R0|, 6.5827683646048100446e-37, PT ;  /* 0x036000000000780b */ /* 0x004fe20003f2e200 */
[----:B0-----:R-:W-:-:S08]  /*1070*/  DFMA R6, -R14, R2, 1 ;  /* 0x3ff000000e06742b */ /* 0x001fd00000000102 */
[----:B------:R-:W-:-:S08]  /*1080*/  DFMA R6, R6, R6, R6 ;  /* 0x000000060606722b */ /* 0x000fd00000000006 */
[----:B------:R-:W-:-:S08]  /*1090*/  DFMA R6, R2, R6, R2 ;  /* 0x000000060206722b */ /* 0x000fd00000000002 */
[----:B------:R-:W-:-:S08]  /*10a0*/  DFMA R2, -R14, R6, 1 ;  /* 0x3ff000000e02742b */ /* 0x000fd00000000106 */
[----:B------:R-:W-:-:S08]  /*10b0*/  DFMA R2, R6, R2, R6 ;  /* 0x000000020602722b */ /* 0x000fd00000000006 */
[----:B-1----:R-:W-:-:S08]  /*10c0*/  DMUL R6, R2, R8 ;  /* 0x0000000802067228 */ /* 0x002fd00000000000 */
[----:B------:R-:W-:-:S08]  /*10d0*/  DFMA R8, -R14, R6, R8 ;  /* 0x000000060e08722b */ /* 0x000fd00000000108 */
[----:B------:R-:W-:-:S10]  /*10e0*/  DFMA R2, R2, R8, R6 ;  /* 0x000000080202722b */ /* 0x000fd40000000006 */
[----:B------:R-:W-:-:S05]  /*10f0*/  FFMA R5, RZ, R15, R3 ;  /* 0x0000000fff057223 */ /* 0x000fca0000000003 */
[----:B------:R-:W-:-:S13]  /*1100*/  FSETP.GT.AND P0, PT, |R5|, 1.469367938527859385e-39, PT ;  /* 0x001000000500780b */ /* 0x000fda0003f04200 */
[----:B------:R-:W-:Y:S05]  /*1110*/  @P0 BRA P1, `(.L_x_8) ;  /* 0x00000000001c0947 */ /* 0x000fea0000800000 */
[----:B------:R-:W0:Y:S01]  /*1120*/  LDCU.64 UR6, c[0x3][0x20] ;  /* 0x00c00400ff0677ac */ /* 0x000e220008000a00 */
[----:B------:R-:W-:Y:S01]  /*1130*/  MOV R0, 0x1170 ;  /* 0x0000117000007802 */ /* 0x000fe20000000f00 */
[----:B0-----:R-:W-:Y:S02]  /*1140*/  IMAD.U32 R12, RZ, RZ, UR6 ;  /* 0x00000006ff0c7e24 */ /* 0x001fe4000f8e00ff */
[----:B------:R-:W-:-:S07]  /*1150*/  IMAD.U32 R13, RZ, RZ, UR7 ;  /* 0x00000007ff0d7e24 */ /* 0x000fce000f8e00ff */
[----:B------:R-:W-:Y:S05]  /*1160*/  CALL.REL.NOINC `($__internal_0_$__cuda_sm20_div_rn_f64_full) ;  /* 0x0000000800647944 */ /* 0x000fea0003c00000 */
[----:B------:R-:W-:Y:S02]  /*1170*/  IMAD.MOV.U32 R2, RZ, RZ, R28 ;  /* 0x000000ffff027224 */ /* 0x000fe400078e001c */
[----:B------:R-:W-:-:S07]  /*1180*/  IMAD.MOV.U32 R3, RZ, RZ, R29 ;  /* 0x000000ffff037224 */ /* 0x000fce00078e001d */
.L_x_8:
[----:B------:R-:W-:Y:S05]  /*1190*/  BSYNC.RECONVERGENT B0 ;  /* 0x0000000000007941 */ /* 0x000fea0003800200 */
.L_x_7:
[----:B------:R-:W0:Y:S01]  /*11a0*/  MUFU.RSQ64H R9, R3 ;  /* 0x0000000300097308 */ /* 0x000e220000001c00 */
[----:B------:R-:W-:Y:S01]  /*11b0*/  IADD3 R8, PT, PT, R3, -0x3500000, RZ ;  /* 0xfcb0000003087810 */ /* 0x000fe20007ffe0ff */
[----:B------:R-:W-:Y:S01]  /*11c0*/  IMAD.MOV.U32 R10, RZ, RZ, 0x0 ;  /* 0x00000000ff0a7424 */ /* 0x000fe200078e00ff */
[----:B------:R-:W-:Y:S01]  /*11d0*/  BSSY.RECONVERGENT B0, `(.L_x_9) ;  /* 0x0000014000007945 */ /* 0x000fe20003800200 */
[----:B------:R-:W-:Y:S01]  /*11e0*/  IMAD.MOV.U32 R11, RZ, RZ, 0x3fd80000 ;  /* 0x3fd80000ff0b7424 */ /* 0x000fe200078e00ff */
[----:B------:R-:W-:Y:S02]  /*11f0*/  ISETP.GE.U32.AND P0, PT, R8, 0x7ca00000, PT ;  /* 0x7ca000000800780c */ /* 0x000fe40003f06070 */
[----:B0-----:R-:W-:-:S08]  /*1200*/  DMUL R6, R8, R8 ;  /* 0x0000000808067228 */ /* 0x001fd00000000000 */
[----:B------:R-:W-:-:S08]  /*1210*/  DFMA R6, -R6, R2, 1 ;  /* 0x3ff000000606742b */ /* 0x000fd00000000102 */
[----:B------:R-:W-:Y:S02]  /*1220*/  DFMA R10, R6, R10, 0.5 ;  /* 0x3fe00000060a742b */ /* 0x000fe4000000000a */
[----:B------:R-:W-:-:S08]  /*1230*/  DMUL R6, R8, R6 ;  /* 0x0000000608067228 */ /* 0x000fd00000000000 */
[----:B------:R-:W-:-:S08]  /*1240*/  DFMA R16, R10, R6, R8 ;  /* 0x000000060a10722b */ /* 0x000fd00000000008 */
[----:B------:R-:W-:Y:S02]  /*1250*/  DMUL R10, R16, R2 ;  /* 0x00000002100a7228 */ /* 0x000fe40000000000 */
[----:B------:R-:W-:Y:S02]  /*1260*/  VIADD R7, R17, 0xfff00000 ;  /* 0xfff0000011077836 */ /* 0x000fe40000000000 */
[----:B------:R-:W-:-:S04]  /*1270*/  IMAD.MOV.U32 R6, RZ, RZ, R16 ;  /* 0x000000ffff067224 */ /* 0x000fc800078e0010 */
[----:B------:R-:W-:-:S08]  /*1280*/  DFMA R12, R10, -R10, R2 ;  /* 0x8000000a0a0c722b */ /* 0x000fd00000000002 */
[----:B------:R-:W-:Y:S01]  /*1290*/  DFMA R14, R12, R6, R10 ;  /* 0x000000060c0e722b */ /* 0x000fe2000000000a */
[----:B------:R-:W-:Y:S10]  /*12a0*/  @!P0 BRA `(.L_x_10) ;  /* 0x0000000000188947 */ /* 0x000ff40003800000 */
[----:B------:R-:W-:Y:S01]  /*12b0*/  IMAD.MOV.U32 R5, RZ, RZ, R8 ;  /* 0x000000ffff057224 */ /* 0x000fe200078e0008 */
[----:B------:R-:W-:Y:S01]  /*12c0*/  MOV R9, R7 ;  /* 0x0000000700097202 */ /* 0x000fe20000000f00 */
[----:B------:R-:W-:Y:S01]  /*12d0*/  IMAD.MOV.U32 R0, RZ, RZ, R16 ;  /* 0x000000ffff007224 */ /* 0x000fe200078e0010 */
[----:B------:R-:W-:Y:S01]  /*12e0*/  MOV R8, 0x1310 ;  /* 0x0000131000087802 */ /* 0x000fe20000000f00 */
[----:B------:R-:W-:-:S07]  /*12f0*/  IMAD.MOV.U32 R6, RZ, RZ, R12 ;  /* 0x000000ffff067224 */ /* 0x000fce00078e000c */
[----:B------:R-:W-:Y:S05]  /*1300*/  CALL.REL.NOINC `($__internal_1_$__cuda_sm20_dsqrt_rn_f64_mediumpath_v1) ;  /* 0x0000000c00687944 */ /* 0x000fea0003c00000 */
.L_x_10:
[----:B------:R-:W-:Y:S05]  /*1310*/  BSYNC.RECONVERGENT B0 ;  /* 0x0000000000007941 */ /* 0x000fea0003800200 */
.L_x_9:
[----:B------:R-:W-:Y:S02]  /*1320*/  IMAD.MOV.U32 R2, RZ, RZ, R14 ;  /* 0x000000ffff027224 */ /* 0x000fe400078e000e */
[----:B------:R-:W-:Y:S01]  /*1330*/  IMAD.MOV.U32 R3, RZ, RZ, R15 ;  /* 0x000000ffff037224 */ /* 0x000fe200078e000f */
[----:B------:R-:W-:Y:S06]  /*1340*/  BRA `(.L_x_11) ;  /* 0x0000000400347947 */ /* 0x000fec0003800000 */
.L_x_6:
[----:B------:R-:W0:Y:S01]  /*1350*/  LDC.64 R14, c[0x3][0x30] ;  /* 0x00c00c00ff0e7b82 */ /* 0x000e220000000a00 */
[----:B------:R-:W1:Y:S01]  /*1360*/  LDCU.128 UR8, c[0x3][0x20] ;  /* 0x00c00400ff0877ac */ /* 0x000e620008000c00 */
[----:B------:R-:W-:Y:S01]  /*1370*/  IMAD.MOV.U32 R2, RZ, RZ, 0x1 ;  /* 0x00000001ff027424 */ /* 0x000fe200078e00ff */
[----:B------:R-:W-:Y:S01]  /*1380*/  BSSY.RECONVERGENT B0, `(.L_x_12) ;  /* 0x0000014000007945 */ /* 0x000fe20003800200 */
[----:B-1----:R-:W-:Y:S02]  /*1390*/  DMUL R12, R8, UR8 ;  /* 0x00000008080c7c28 */ /* 0x002fe40008000000 */
[----:B0-----:R-:W-:-:S08]  /*13a0*/  DFMA R14, R22, R14, UR10 ;  /* 0x0000000a160e7e2b */ /* 0x001fd0000800000e */
[----:B------:R-:W-:Y:S01]  /*13b0*/  FSETP.GEU.AND P1, PT, |R13|, 6.5827683646048100446e-37, PT ;  /* 0x036000000d00780b */ /* 0x000fe20003f2e200 */
[----:B------:R-:W0:Y:S02]  /*13c0*/  MUFU.RCP64H R3, R15 ;  /* 0x0000000f00037308 */ /* 0x000e240000001800 */
[----:B0-----:R-:W-:-:S08]  /*13d0*/  DFMA R6, -R14, R2, 1 ;  /* 0x3ff000000e06742b */ /* 0x001fd00000000102 */
[----:B------:R-:W-:-:S08]  /*13e0*/  DFMA R6, R6, R6, R6 ;  /* 0x000000060606722b */ /* 0x000fd00000000006 */
[----:B------:R-:W-:-:S08]  /*13f0*/  DFMA R6, R2, R6, R2 ;  /* 0x000000060206722b */ /* 0x000fd00000000002 */
[----:B------:R-:W-:-:S08]  /*1400*/  DFMA R2, -R14, R6, 1 ;  /* 0x3ff000000e02742b */ /* 0x000fd00000000106 */
[----:B------:R-:W-:-:S08]  /*1410*/  DFMA R2, R6, R2, R6 ;  /* 0x000000020602722b */ /* 0x000fd00000000006 */
[----:B------:R-:W-:-:S08]  /*1420*/  DMUL R6, R12, R2 ;  /* 0x000000020c067228 */ /* 0x000fd00000000000 */
[----:B------:R-:W-:-:S08]  /*1430*/  DFMA R8, -R14, R6, R12 ;  /* 0x000000060e08722b */ /* 0x000fd0000000010c */
        /* <DEDUP_REMOVED lines=8> */
.L_x_13:
[----:B------:R-:W-:Y:S05]  /*14c0*/  BSYNC.RECONVERGENT B0 ;  /* 0x0000000000007941 */ /* 0x000fea0003800200 */
.L_x_12:
[----:B------:R-:W0:Y:S01]  /*14d0*/  LDC.64 R14, c[0x3][0x30] ;  /* 0x00c00c00ff0e7b82 */ /* 0x000e220000000a00 */
[----:B------:R-:W0:Y:S01]  /*14e0*/  LDCU.128 UR8, c[0x3][0x20] ;  /* 0x00c00400ff0877ac */ /* 0x000e220008000c00 */
[----:B------:R-:W-:Y:S01]  /*14f0*/  IMAD.MOV.U32 R6, RZ, RZ, 0x1 ;  /* 0x00000001ff067424 */ /* 0x000fe200078e00ff */
[----:B------:R-:W-:Y:S05]  /*1500*/  BSSY.RECONVERGENT B0, `(.L_x_14) ;  /* 0x0000016000007945 */ /* 0x000fea0003800200 */
[----:B------:R-:W1:Y:S01]  /*1510*/  LDC.64 R12, c[0x3][0x38] ;  /* 0x00c00e00ff0c7b82 */ /* 0x000e620000000a00 */
[----:B0-----:R-:W-:-:S06]  /*1520*/  DFMA R14, R22, -R14, UR10 ;  /* 0x0000000a160e7e2b */ /* 0x001fcc000800080e */
[----:B------:R-:W0:Y:S01]  /*1530*/  MUFU.RCP64H R7, R15 ;  /* 0x0000000f00077308 */ /* 0x000e220000001800 */
[----:B-1----:R-:W-:-:S08]  /*1540*/  DADD R12, -R12, 1 ;  /* 0x3ff000000c0c7429 */ /* 0x002fd00000000100 */
[----:B------:R-:W-:Y:S02]  /*1550*/  DMUL R12, R12, UR8 ;  /* 0x000000080c0c7c28 */ /* 0x000fe40008000000 */
[----:B0-----:R-:W-:-:S08]  /*1560*/  DFMA R8, -R14, R6, 1 ;  /* 0x3ff000000e08742b */ /* 0x001fd00000000106 */
[----:B------:R-:W-:Y:S01]  /*1570*/  FSETP.GEU.AND P1, PT, |R13|, 6.5827683646048100446e-37, PT ;  /* 0x036000000d00780b */ /* 0x000fe20003f2e200 */
        /* <DEDUP_REMOVED lines=12> */
[----:B------:R-:W-:Y:S01]  /*1640*/  IMAD.MOV.U32 R6, RZ, RZ, R28 ;  /* 0x000000ffff067224 */ /* 0x000fe200078e001c */
[----:B------:R-:W-:-:S07]  /*1650*/  MOV R7, R29 ;  /* 0x0000001d00077202 */ /* 0x000fce0000000f00 */
.L_x_15:
[----:B------:R-:W-:Y:S05]  /*1660*/  BSYNC.RECONVERGENT B0 ;  /* 0x0000000000007941 */ /* 0x000fea0003800200 */
.L_x_14:
[----:B------:R-:W-:Y:S01]  /*1670*/  DADD R2, R6, R2 ;  /* 0x0000000006027229 */ /* 0x000fe20000000002 */
[----:B------:R-:W-:Y:S01]  /*1680*/  IMAD.MOV.U32 R10, RZ, RZ, 0x0 ;  /* 0x00000000ff0a7424 */ /* 0x000fe200078e00ff */
[----:B------:R-:W-:Y:S01]  /*1690*/  BSSY.RECONVERGENT B0, `(.L_x_16) ;  /* 0x0000016000007945 */ /* 0x000fe20003800200 */
[----:B------:R-:W-:-:S03]  /*16a0*/  IMAD.MOV.U32 R11, RZ, RZ, 0x3fd80000 ;  /* 0x3fd80000ff0b7424 */ /* 0x000fc600078e00ff */
[----:B------:R-:W0:Y:S04]  /*16b0*/  MUFU.RSQ64H R9, R3 ;  /* 0x0000000300097308 */ /* 0x000e280000001c00 */
[----:B------:R-:W-:-:S05]  /*16c0*/  VIADD R8, R3, 0xfcb00000 ;  /* 0xfcb0000003087836 */ /* 0x000fca0000000000 */
[----:B------:R-:W-:Y:S01]  /*16d0*/  ISETP.GE.U32.AND P0, PT, R8, 0x7ca00000, PT ;  /* 0x7ca000000800780c */ /* 0x000fe20003f06070 */
[----:B0-----:R-:W-:-:S08]  /*16e0*/  DMUL R6, R8, R8 ;  /* 0x0000000808067228 */ /* 0x001fd00000000000 */
[----:B------:R-:W-:-:S08]  /*16f0*/  DFMA R6, R2, -R6, 1 ;  /* 0x3ff000000206742b */ /* 0x000fd00000000806 */
        /* <DEDUP_REMOVED lines=9> */
[----:B------:R-:W-:Y:S01]  /*1790*/  MOV R5, R8 ;  /* 0x0000000800057202 */ /* 0x000fe20000000f00 */
[----:B------:R-:W-:Y:S01]  /*17a0*/  IMAD.MOV.U32 R0, RZ, RZ, R16 ;  /* 0x000000ffff007224 */ /* 0x000fe200078e0010 */
[----:B------:R-:W-:Y:S01]  /*17b0*/  MOV R8, 0x17f0 ;  /* 0x000017f000087802 */ /* 0x000fe20000000f00 */
[----:B------:R-:W-:Y:S02]  /*17c0*/  IMAD.MOV.U32 R6, RZ, RZ, R12 ;  /* 0x000000ffff067224 */ /* 0x000fe400078e000c */
[----:B------:R-:W-:-:S07]  /*17d0*/  IMAD.MOV.U32 R9, RZ, RZ, R7 ;  /* 0x000000ffff097224 */ /* 0x000fce00078e0007 */
[----:B------:R-:W-:Y:S05]  /*17e0*/  CALL.REL.NOINC `($__internal_1_$__cuda_sm20_dsqrt_rn_f64_mediumpath_v1) ;  /* 0x0000000800307944 */ /* 0x000fea0003c00000 */
.L_x_17:
[----:B------:R-:W-:Y:S05]  /*17f0*/  BSYNC.RECONVERGENT B0 ;  /* 0x0000000000007941 */ /* 0x000fea0003800200 */
.L_x_16:
[----:B------:R-:W-:Y:S02]  /*1800*/  IMAD.MOV.U32 R2, RZ, RZ, R14 ;  /* 0x000000ffff027224 */ /* 0x000fe400078e000e */
[----:B------:R-:W-:-:S07]  /*1810*/  IMAD.MOV.U32 R3, RZ, RZ, R15 ;  /* 0x000000ffff037224 */ /* 0x000fce00078e000f */
.L_x_11:
[----:B------:R-:W0:Y:S01]  /*1820*/  LDC R5, c[0x3][0x48] ;  /* 0x00c01200ff057b82 */ /* 0x000e220000000800 */
[----:B------:R-:W-:Y:S01]  /*1830*/  IABS R10, R4 ;  /* 0x00000004000a7213 */ /* 0x000fe20000000000 */
[----:B------:R-:W1:Y:S06]  /*1840*/  LDCU.128 UR8, c[0x3][0x70] ;  /* 0x00c00e00ff0877ac */ /* 0x000e6c0008000c00 */
[----:B------:R-:W2:Y:S01]  /*1850*/  LDC.64 R12, c[0x0][0x380] ;  /* 0x0000e000ff0c7b82 */ /* 0x000ea20000000a00 */
[----:B0-----:R-:W-:-:S04]  /*1860*/  IABS R0, R5 ;  /* 0x0000000500007213 */ /* 0x001fc80000000000 */
[----:B------:R-:W0:Y:S08]  /*1870*/  I2F.RP R8, R0 ;  /* 0x0000000000087306 */ /* 0x000e300000209400 */
[----:B0-----:R-:W0:Y:S02]  /*1880*/  MUFU.RCP R8, R8 ;  /* 0x0000000800087308 */ /* 0x001e240000001000 */
[----:B0-----:R-:W-:-:S06]  /*1890*/  VIADD R6, R8, 0xffffffe ;  /* 0x0ffffffe08067836 */ /* 0x001fcc0000000000 */
[----:B------:R0:W3:Y:S02]  /*18a0*/  F2I.FTZ.U32.TRUNC.NTZ R7, R6 ;  /* 0x0000000600077305 */ /* 0x0000e4000021f000 */
[----:B0-----:R-:W-:Y:S02]  /*18b0*/  IMAD.MOV.U32 R6, RZ, RZ, RZ ;  /* 0x000000ffff067224 */ /* 0x001fe400078e00ff */
[----:B---3--:R-:W-:-:S04]  /*18c0*/  IMAD.MOV R9, RZ, RZ, -R7 ;  /* 0x000000ffff097224 */ /* 0x008fc800078e0a07 */
[----:B------:R-:W-:-:S04]  /*18d0*/  IMAD R9, R9, R0, RZ ;  /* 0x0000000009097224 */ /* 0x000fc800078e02ff */
[----:B------:R-:W-:-:S04]  /*18e0*/  IMAD.HI.U32 R9, R7, R9, R6 ;  /* 0x0000000907097227 */ /* 0x000fc800078e0006 */
[----:B------:R-:W-:-:S04]  /*18f0*/  IMAD.MOV.U32 R7, RZ, RZ, R10 ;  /* 0x000000ffff077224 */ /* 0x000fc800078e000a */
[----:B------:R-:W-:-:S05]  /*1900*/  IMAD.HI.U32 R10, R9, R7, RZ ;  /* 0x00000007090a7227 */ /* 0x000fca00078e00ff */
[----:B------:R-:W-:-:S05]  /*1910*/  IADD3 R8, PT, PT, -R10, RZ, RZ ;  /* 0x000000ff0a087210 */ /* 0x000fca0007ffe1ff */
[C---:B------:R-:W-:Y:S02]  /*1920*/  IMAD R7, R0.reuse, R8, R7 ;  /* 0x0000000800077224 */ /* 0x040fe400078e0207 */
[----:B------:R-:W0:Y:S03]  /*1930*/  LDC.64 R8, c[0x0][0x388] ;  /* 0x0000e200ff087b82 */ /* 0x000e260000000a00 */
[----:B------:R-:W-:-:S13]  /*1940*/  ISETP.GT.U32.AND P2, PT, R0, R7, PT ;  /* 0x000000070000720c */ /* 0x000fda0003f44070 */
[----:B------:R-:W-:Y:S02]  /*1950*/  @!P2 IMAD.IADD R7, R7, 0x1, -R0 ;  /* 0x000000010707a824 */ /* 0x000fe400078e0a00 */
[----:B------:R-:W-:Y:S01]  /*1960*/  @!P2 VIADD R10, R10, 0x1 ;  /* 0x000000010a0aa836 */ /* 0x000fe20000000000 */
[----:B------:R-:W-:Y:S02]  /*1970*/  ISETP.NE.AND P2, PT, R5, RZ, PT ;  /* 0x000000ff0500720c */ /* 0x000fe40003f45270 */
[----:B------:R-:W-:Y:S02]  /*1980*/  ISETP.GE.U32.AND P0, PT, R7, R0, PT ;  /* 0x000000000700720c */ /* 0x000fe40003f06070 */
[----:B------:R-:W-:-:S04]  /*1990*/  LOP3.LUT R0, R4, R5, RZ, 0x3c, !PT ;  /* 0x0000000504007212 */ /* 0x000fc800078e3cff */
[----:B------:R-:W-:-:S07]  /*19a0*/  ISETP.GE.AND P1, PT, R0, RZ, PT ;  /* 0x000000ff0000720c */ /* 0x000fce0003f26270 */
[----:B------:R-:W-:-:S04]  /*19b0*/  @P0 VIADD R10, R10, 0x1 ;  /* 0x000000010a0a0836 */ /* 0x000fc80000000000 */
[----:B------:R-:W-:-:S04]  /*19c0*/  IMAD.MOV.U32 R7, RZ, RZ, R10 ;  /* 0x000000ffff077224 */ /* 0x000fc800078e000a */
[----:B------:R-:W-:Y:S01]  /*19d0*/  @!P1 IMAD.MOV R7, RZ, RZ, -R7 ;  /* 0x000000ffff079224 */ /* 0x000fe200078e0a07 */
[----:B------:R-:W-:-:S05]  /*19e0*/  @!P2 LOP3.LUT R7, RZ, R5, RZ, 0x33, !PT ;  /* 0x00000005ff07a212 */ /* 0x000fca00078e33ff */
[----:B0-----:R-:W-:-:S06]  /*19f0*/  IMAD.WIDE R8, R7, 0x10, R8 ;  /* 0x0000001007087825 */ /* 0x001fcc00078e0208 */
[----:B------:R-:W1:Y:S01]  /*1a00*/  LDG.E.128 R8, desc[UR4][R8.64] ;  /* 0x0000000408087981 */ /* 0x000e62000c1e1d00 */
[----:B--2---:R-:W-:-:S05]  /*1a10*/  IMAD.WIDE R12, R4, 0x10, R12 ;  /* 0x00000010040c7825 */ /* 0x004fca00078e020c */
[----:B------:R-:W2:Y:S01]  /*1a20*/  LDG.E.128 R4, desc[UR4][R12.64] ;  /* 0x000000040c047981 */ /* 0x000ea2000c1e1d00 */
[----:B------:R-:W-:Y:S02]  /*1a30*/  DMUL R2, R2, R24 ;  /* 0x0000001802027228 */ /* 0x000fe40000000000 */
[C---:B-1----:R-:W-:Y:S02]  /*1a40*/  DMUL R16, R10.reuse, UR8 ;  /* 0x000000080a107c28 */ /* 0x042fe40008000000 */
[----:B------:R-:W-:-:S06]  /*1a50*/  DMUL R14, R10, -UR10 ;  /* 0x8000000a0a0e7c28 */ /* 0x000fcc0008000000 */
[C---:B------:R-:W-:Y:S02]  /*1a60*/  DFMA R10, R8.reuse, UR10, R16 ;  /* 0x0000000a080a7c2b */ /* 0x040fe40008000010 */
[----:B------:R-:W-:-:S06]  /*1a70*/  DFMA R14, R8, UR8, R14 ;  /* 0x00000008080e7c2b */ /* 0x000fcc000800000e */
[C---:B------:R-:W-:Y:S02]  /*1a80*/  DMUL R16, R20.reuse, -R10 ;  /* 0x8000000a14107228 */ /* 0x040fe40000000000 */
[----:B------:R-:W-:-:S06]  /*1a90*/  DMUL R20, R20, R14 ;  /* 0x0000000e14147228 */ /* 0x000fcc0000000000 */
[C---:B------:R-:W-:Y:S02]  /*1aa0*/  DFMA R16, R18.reuse, R14, R16 ;  /* 0x0000000e1210722b */ /* 0x040fe40000000010 */
[----:B------:R-:W-:-:S06]  /*1ab0*/  DFMA R20, R18, R10, R20 ;  /* 0x0000000a1214722b */ /* 0x000fcc0000000014 */
[C---:B--2---:R-:W-:Y:S02]  /*1ac0*/  DFMA R4, R2.reuse, R16, R4 ;  /* 0x000000100204722b */ /* 0x044fe40000000004 */
[----:B------:R-:W-:-:S07]  /*1ad0*/  DFMA R6, R2, R20, R6 ;  /* 0x000000140206722b */ /* 0x000fce0000000006 */
[----:B------:R-:W-:Y:S01]  /*1ae0*/  STG.E.128 desc[UR4][R12.64], R4 ;  /* 0x000000040c007986 */ /* 0x000fe2000c101d04 */
[----:B------:R-:W-:Y:S05]  /*1af0*/  EXIT ;  /* 0x000000000000794d */ /* 0x000fea0003800000 */
        .weak           $__internal_0_$__cuda_sm20_div_rn_f64_full
        .type           $__internal_0_$__cuda_sm20_div_rn_f64_full,@function
        .size           $__internal_0_$__cuda_sm20_div_rn_f64_full,($__internal_1_$__cuda_sm20_dsqrt_rn_f64_mediumpath_v1 - $__internal_0_$__cuda_sm20_div_rn_f64_full)
$__internal_0_$__cuda_sm20_div_rn_f64_full:
[C---:B------:R-:W-:Y:S01]  /*1b00*/  FSETP.GEU.AND P0, PT, |R15|.reuse, 1.469367938527859385e-39, PT ;  /* 0x001000000f00780b */ /* 0x040fe20003f0e200 */
[----:B------:R-:W-:Y:S01]  /*1b10*/  IMAD.MOV.U32 R10, RZ, RZ, 0x1 ;  /* 0x00000001ff0a7424 */ /* 0x000fe200078e00ff */
[----:B------:R-:W-:Y:S01]  /*1b20*/  LOP3.LUT R16, R15, 0x800fffff, RZ, 0xc0, !PT ;  /* 0x800fffff0f107812 */ /* 0x000fe200078ec0ff */
[----:B------:R-:W-:Y:S01]  /*1b30*/  BSSY.RECONVERGENT B1, `(.L_x_18) ;  /* 0x0000054000017945 */ /* 0x000fe20003800200 */
[C---:B------:R-:W-:Y:S02]  /*1b40*/  FSETP.GEU.AND P2, PT, |R13|.reuse, 1.469367938527859385e-39, PT ;  /* 0x001000000d00780b */ /* 0x040fe40003f4e200 */
[----:B------:R-:W-:Y:S01]  /*1b50*/  LOP3.LUT R17, R16, 0x3ff00000, RZ, 0xfc, !PT ;  /* 0x3ff0000010117812 */ /* 0x000fe200078efcff */
[----:B------:R-:W-:Y:S01]  /*1b60*/  IMAD.MOV.U32 R16, RZ, RZ, R14 ;  /* 0x000000ffff107224 */ /* 0x000fe200078e000e */
[----:B------:R-:W-:Y:S02]  /*1b70*/  LOP3.LUT R5, R13, 0x7ff00000, RZ, 0xc0, !PT ;  /* 0x7ff000000d057812 */ /* 0x000fe400078ec0ff */
[----:B------:R-:W-:-:S03]  /*1b80*/  LOP3.LUT R26, R15, 0x7ff00000, RZ, 0xc0, !PT ;  /* 0x7ff000000f1a7812 */ /* 0x000fc600078ec0ff */
[----:B------:R-:W-:Y:S01]  /*1b90*/  @!P0 DMUL R16, R14, 8.98846567431157953865e+307 ;  /* 0x7fe000000e108828 */ /* 0x000fe20000000000 */
[----:B------:R-:W-:-:S03]  /*1ba0*/  ISETP.GE.U32.AND P1, PT, R5, R26, PT ;  /* 0x0000001a0500720c */ /* 0x000fc60003f26070 */
[----:B------:R-:W-:Y:S01]  /*1bb0*/  @!P2 LOP3.LUT R6, R15, 0x7ff00000, RZ, 0xc0, !PT ;  /* 0x7ff000000f06a812 */ /* 0x000fe200078ec0ff */
[----:B------:R-:W-:Y:S01]  /*1bc0*/  @!P2 IMAD.MOV.U32 R28, RZ, RZ, RZ ;  /* 0x000000ffff1ca224 */ /* 0x000fe200078e00ff */
[----:B------:R-:W0:Y:S02]  /*1bd0*/  MUFU.RCP64H R11, R17 ;  /* 0x00000011000b7308 */ /* 0x000e240000001800 */
[----:B------:R-:W-:Y:S02]  /*1be0*/  @!P2 ISETP.GE.U32.AND P3, PT, R5, R6, PT ;  /* 0x000000060500a20c */ /* 0x000fe40003f66070 */
[----:B------:R-:W-:Y:S02]  /*1bf0*/  MOV R6, 0x1ca00000 ;  /* 0x1ca0000000067802 */ /* 0x000fe40000000f00 */
[----:B------:R-:W-:Y:S02]  /*1c00*/  @!P0 LOP3.LUT R26, R17, 0x7ff00000, RZ, 0xc0, !PT ;  /* 0x7ff00000111a8812 */ /* 0x000fe400078ec0ff */
[----:B------:R-:W-:-:S04]  /*1c10*/  @!P2 SEL R7, R6, 0x63400000, !P3 ;  /* 0x634000000607a807 */ /* 0x000fc80005800000 */
[----:B------:R-:W-:-:S04]  /*1c20*/  @!P2 LOP3.LUT R7, R7, 0x80000000, R13, 0xf8, !PT ;  /* 0x800000000707a812 */ /* 0x000fc800078ef80d */
[----:B------:R-:W-:Y:S01]  /*1c30*/  @!P2 LOP3.LUT R29, R7, 0x100000, RZ, 0xfc, !PT ;  /* 0x00100000071da812 */ /* 0x000fe200078efcff */
[----:B0-----:R-:W-:Y:S01]  /*1c40*/  DFMA R8, R10, -R16, 1 ;  /* 0x3ff000000a08742b */ /* 0x001fe20000000810 */
[----:B------:R-:W-:-:S07]  /*1c50*/  IMAD.MOV.U32 R7, RZ, RZ, R5 ;  /* 0x000000ffff077224 */ /* 0x000fce00078e0005 */
[----:B------:R-:W-:-:S08]  /*1c60*/  DFMA R8, R8, R8, R8 ;  /* 0x000000080808722b */ /* 0x000fd00000000008 */
[----:B------:R-:W-:Y:S01]  /*1c70*/  DFMA R8, R10, R8, R10 ;  /* 0x000000080a08722b */ /* 0x000fe2000000000a */
[----:B------:R-:W-:Y:S01]  /*1c80*/  SEL R11, R6, 0x63400000, !P1 ;  /* 0x63400000060b7807 */ /* 0x000fe20004800000 */
[----:B------:R-:W-:-:S03]  /*1c90*/  IMAD.MOV.U32 R10, RZ, RZ, R12 ;  /* 0x000000ffff0a7224 */ /* 0x000fc600078e000c */
[----:B------:R-:W-:-:S03]  /*1ca0*/  LOP3.LUT R11, R11, 0x800fffff, R13, 0xf8, !PT ;  /* 0x800fffff0b0b7812 */ /* 0x000fc600078ef80d */
[----:B------:R-:W-:-:S03]  /*1cb0*/  DFMA R30, R8, -R16, 1 ;  /* 0x3ff00000081e742b */ /* 0x000fc60000000810 */
[----:B------:R-:W-:-:S05]  /*1cc0*/  @!P2 DFMA R10, R10, 2, -R28 ;  /* 0x400000000a0aa82b */ /* 0x000fca000000081c */
[----:B------:R-:W-:-:S05]  /*1cd0*/  DFMA R30, R8, R30, R8 ;  /* 0x0000001e081e722b */ /* 0x000fca0000000008 */
[----:B------:R-:W-:-:S03]  /*1ce0*/  @!P2 LOP3.LUT R7, R11, 0x7ff00000, RZ, 0xc0, !PT ;  /* 0x7ff000000b07a812 */ /* 0x000fc600078ec0ff */
[----:B------:R-:W-:Y:S02]  /*1cf0*/  DMUL R28, R30, R10 ;  /* 0x0000000a1e1c7228 */ /* 0x000fe40000000000 */
[----:B------:R-:W-:-:S05]  /*1d00*/  VIADD R27, R7, 0xffffffff ;  /* 0xffffffff071b7836 */ /* 0x000fca0000000000 */
[----:B------:R-:W-:Y:S01]  /*1d10*/  ISETP.GT.U32.AND P0, PT, R27, 0x7feffffe, PT ;  /* 0x7feffffe1b00780c */ /* 0x000fe20003f04070 */
[----:B------:R-:W-:Y:S01]  /*1d20*/  VIADD R27, R26, 0xffffffff ;  /* 0xffffffff1a1b7836 */ /* 0x000fe20000000000 */
[----:B------:R-:W-:-:S04]  /*1d30*/  DFMA R8, R28, -R16, R10 ;  /* 0x800000101c08722b */ /* 0x000fc8000000000a */
[----:B------:R-:W-:-:S04]  /*1d40*/  ISETP.GT.U32.OR P0, PT, R27, 0x7feffffe, P0 ;  /* 0x7feffffe1b00780c */ /* 0x000fc80000704470 */
[----:B------:R-:W-:-:S09]  /*1d50*/  DFMA R8, R30, R8, R28 ;  /* 0x000000081e08722b */ /* 0x000fd2000000001c */
[----:B------:R-:W-:Y:S05]  /*1d60*/  @P0 BRA `(.L_x_19) ;  /* 0x00000000006c0947 */ /* 0x000fea0003800000 */
[----:B------:R-:W-:-:S04]  /*1d70*/  LOP3.LUT R12, R15, 0x7ff00000, RZ, 0xc0, !PT ;  /* 0x7ff000000f0c7812 */ /* 0x000fc800078ec0ff */
[CC--:B------:R-:W-:Y:S02]  /*1d80*/  VIADDMNMX R7, R5.reuse, -R12.reuse, 0xb9600000, !PT ;  /* 0xb960000005077446 */ /* 0x0c0fe4000780090c */
[----:B------:R-:W-:Y:S02]  /*1d90*/  ISETP.GE.U32.AND P0, PT, R5, R12, PT ;  /* 0x0000000c0500720c */ /* 0x000fe40003f06070 */
[----:B------:R-:W-:Y:S02]  /*1da0*/  VIMNMX R7, PT, PT, R7, 0x46a00000, PT ;  /* 0x46a0000007077848 */ /* 0x000fe40003fe0100 */
[----:B------:R-:W-:Y:S02]  /*1db0*/  SEL R6, R6, 0x63400000, !P0 ;  /* 0x6340000006067807 */ /* 0x000fe40004000000 */
[----:B------:R-:W-:-:S03]  /*1dc0*/  MOV R12, RZ ;  /* 0x000000ff000c7202 */ /* 0x000fc60000000f00 */
[----:B------:R-:W-:-:S04]  /*1dd0*/  IMAD.IADD R6, R7, 0x1, -R6 ;  /* 0x0000000107067824 */ /* 0x000fc800078e0a06 */
[----:B------:R-:W-:-:S06]  /*1de0*/  VIADD R13, R6, 0x7fe00000 ;  /* 0x7fe00000060d7836 */ /* 0x000fcc0000000000 */
[----:B------:R-:W-:-:S10]  /*1df0*/  DMUL R28, R8, R12 ;  /* 0x0000000c081c7228 */ /* 0x000fd40000000000 */
[----:B------:R-:W-:-:S13]  /*1e00*/  FSETP.GTU.AND P0, PT, |R29|, 1.469367938527859385e-39, PT ;  /* 0x001000001d00780b */ /* 0x000fda0003f0c200 */
[----:B------:R-:W-:Y:S05]  /*1e10*/  @P0 BRA `(.L_x_20) ;  /* 0x0000000000940947 */ /* 0x000fea0003800000 */
[----:B------:R-:W-:Y:S01]  /*1e20*/  DFMA R10, R8, -R16, R10 ;  /* 0x80000010080a722b */ /* 0x000fe2000000000a */
[----:B------:R-:W-:-:S09]  /*1e30*/  IMAD.MOV.U32 R12, RZ, RZ, RZ ;  /* 0x000000ffff0c7224 */ /* 0x000fd200078e00ff */
[C---:B------:R-:W-:Y:S02]  /*1e40*/  FSETP.NEU.AND P0, PT, R11.reuse, RZ, PT ;  /* 0x000000ff0b00720b */ /* 0x040fe40003f0d000 */
[----:B------:R-:W-:-:S04]  /*1e50*/  LOP3.LUT R15, R11, 0x80000000, R15, 0x48, !PT ;  /* 0x800000000b0f7812 */ /* 0x000fc800078e480f */
[----:B------:R-:W-:-:S07]  /*1e60*/  LOP3.LUT R13, R15, R13, RZ, 0xfc, !PT ;  /* 0x0000000d0f0d7212 */ /* 0x000fce00078efcff */
[----:B------:R-:W-:Y:S05]  /*1e70*/  @!P0 BRA `(.L_x_20) ;  /* 0x00000000007c8947 */ /* 0x000fea0003800000 */
[----:B------:R-:W-:Y:S01]  /*1e80*/  IMAD.MOV R11, RZ, RZ, -R6 ;  /* 0x000000ffff0b7224 */ /* 0x000fe200078e0a06 */
[----:B------:R-:W-:Y:S01]  /*1e90*/  IADD3 R5, PT, PT, -R6, -0x43300000, RZ ;  /* 0xbcd0000006057810 */ /* 0x000fe20007ffe1ff */
[----:B------:R-:W-:-:S06]  /*1ea0*/  IMAD.MOV.U32 R10, RZ, RZ, RZ ;  /* 0x000000ffff0a7224 */ /* 0x000fcc00078e00ff */
[----:B------:R-:W-:Y:S02]  /*1eb0*/  DFMA R10, R28, -R10, R8 ;  /* 0x8000000a1c0a722b */ /* 0x000fe40000000008 */
[----:B------:R-:W-:-:S08]  /*1ec0*/  DMUL.RP R8, R8, R12 ;  /* 0x0000000c08087228 */ /* 0x000fd00000008000 */
[----:B------:R-:W-:Y:S02]  /*1ed0*/  FSETP.NEU.AND P0, PT, |R11|, R5, PT ;  /* 0x000000050b00720b */ /* 0x000fe40003f0d200 */
[----:B------:R-:W-:Y:S02]  /*1ee0*/  LOP3.LUT R15, R9, R15, RZ, 0x3c, !PT ;  /* 0x0000000f090f7212 */ /* 0x000fe400078e3cff */
[----:B------:R-:W-:Y:S02]  /*1ef0*/  FSEL R28, R8, R28, !P0 ;  /* 0x0000001c081c7208 */ /* 0x000fe40004000000 */
[----:B------:R-:W-:Y:S01]  /*1f00*/  FSEL R29, R15, R29, !P0 ;  /* 0x0000001d0f1d7208 */ /* 0x000fe20004000000 */
[----:B------:R-:W-:Y:S06]  /*1f10*/  BRA `(.L_x_20) ;  /* 0x0000000000547947 */ /* 0x000fec0003800000 */
.L_x_19:
[----:B------:R-:W-:-:S14]  /*1f20*/  DSETP.NAN.AND P0, PT, R12, R12, PT ;  /* 0x0000000c0c00722a */ /* 0x000fdc0003f08000 */
[----:B------:R-:W-:Y:S05]  /*1f30*/  @P0 BRA `(.L_x_21) ;  /* 0x0000000000440947 */ /* 0x000fea0003800000 */
[----:B------:R-:W-:-:S14]  /*1f40*/  DSETP.NAN.AND P0, PT, R14, R14, PT ;  /* 0x0000000e0e00722a */ /* 0x000fdc0003f08000 */
[----:B------:R-:W-:Y:S05]  /*1f50*/  @P0 BRA `(.L_x_22) ;  /* 0x0000000000300947 */ /* 0x000fea0003800000 */
[----:B------:R-:W-:Y:S01]  /*1f60*/  ISETP.NE.AND P0, PT, R7, R26, PT ;  /* 0x0000001a0700720c */ /* 0x000fe20003f05270 */
[----:B------:R-:W-:Y:S02]  /*1f70*/  IMAD.MOV.U32 R28, RZ, RZ, 0x0 ;  /* 0x00000000ff1c7424 */ /* 0x000fe400078e00ff */
[----:B------:R-:W-:-:S10]  /*1f80*/  IMAD.MOV.U32 R29, RZ, RZ, -0x80000 ;  /* 0xfff80000ff1d7424 */ /* 0x000fd400078e00ff */
[----:B------:R-:W-:Y:S05]  /*1f90*/  @!P0 BRA `(.L_x_20) ;  /* 0x0000000000348947 */ /* 0x000fea0003800000 */
[----:B------:R-:W-:Y:S02]  /*1fa0*/  ISETP.NE.AND P0, PT, R7, 0x7ff00000, PT ;  /* 0x7ff000000700780c */ /* 0x000fe40003f05270 */
[----:B------:R-:W-:Y:S02]  /*1fb0*/  LOP3.LUT R29, R13, 0x80000000, R15, 0x48, !PT ;  /* 0x800000000d1d7812 */ /* 0x000fe400078e480f */
[----:B------:R-:W-:-:S13]  /*1fc0*/  ISETP.EQ.OR P0, PT, R26, RZ, !P0 ;  /* 0x000000ff1a00720c */ /* 0x000fda0004702670 */
[----:B------:R-:W-:Y:S01]  /*1fd0*/  @P0 LOP3.LUT R5, R29, 0x7ff00000, RZ, 0xfc, !PT ;  /* 0x7ff000001d050812 */ /* 0x000fe200078efcff */
[----:B------:R-:W-:Y:S01]  /*1fe0*/  @!P0 IMAD.MOV.U32 R28, RZ, RZ, RZ ;  /* 0x000000ffff1c8224 */ /* 0x000fe200078e00ff */
[----:B------:R-:W-:-:S03]  /*1ff0*/  @P0 MOV R28, RZ ;  /* 0x000000ff001c0202 */ /* 0x000fc60000000f00 */
[----:B------:R-:W-:Y:S01]  /*2000*/  @P0 IMAD.MOV.U32 R29, RZ, RZ, R5 ;  /* 0x000000ffff1d0224 */ /* 0x000fe200078e0005 */
[----:B------:R-:W-:Y:S06]  /*2010*/  BRA `(.L_x_20) ;  /* 0x0000000000147947 */ /* 0x000fec0003800000 */
.L_x_22:
[----:B------:R-:W-:Y:S01]  /*2020*/  LOP3.LUT R29, R15, 0x80000, RZ, 0xfc, !PT ;  /* 0x000800000f1d7812 */ /* 0x000fe200078efcff */
[----:B------:R-:W-:Y:S01]  /*2030*/  IMAD.MOV.U32 R28, RZ, RZ, R14 ;  /* 0x000000ffff1c7224 */ /* 0x000fe200078e000e */
[----:B------:R-:W-:Y:S06]  /*2040*/  BRA `(.L_x_20) ;  /* 0x0000000000087947 */ /* 0x000fec0003800000 */
.L_x_21:
[----:B------:R-:W-:Y:S01]  /*2050*/  LOP3.LUT R29, R13, 0x80000, RZ, 0xfc, !PT ;  /* 0x000800000d1d7812 */ /* 0x000fe200078efcff */
[----:B------:R-:W-:-:S07]  /*2060*/  IMAD.MOV.U32 R28, RZ, RZ, R12 ;  /* 0x000000ffff1c7224 */ /* 0x000fce00078e000c */
.L_x_20:
[----:B------:R-:W-:Y:S05]  /*2070*/  BSYNC.RECONVERGENT B1 ;  /* 0x0000000000017941 */ /* 0x000fea0003800200 */
.L_x_18:
[----:B------:R-:W-:Y:S02]  /*2080*/  IMAD.MOV.U32 R6, RZ, RZ, R0 ;  /* 0x000000ffff067224 */ /* 0x000fe400078e0000 */
[----:B------:R-:W-:-:S04]  /*2090*/  IMAD.MOV.U32 R7, RZ, RZ, 0x0 ;  /* 0x00000000ff077424 */ /* 0x000fc800078e00ff */
[----:B------:R-:W-:Y:S05]  /*20a0*/  RET.REL.NODEC R6 `(_Z7ff_ms2DP7double2S0_PKdS2_S2_S2_) ;  /* 0xffffffdc06d47950 */ /* 0x000fea0003c3ffff */
        .weak           $__internal_1_$__cuda_sm20_dsqrt_rn_f64_mediumpath_v1
        .type           $__internal_1_$__cuda_sm20_dsqrt_rn_f64_mediumpath_v1,@function
        .size           $__internal_1_$__cuda_sm20_dsqrt_rn_f64_mediumpath_v1,(.L_x_29 - $__internal_1_$__cuda_sm20_dsqrt_rn_f64_mediumpath_v1)
$__internal_1_$__cuda_sm20_dsqrt_rn_f64_mediumpath_v1:
[----:B------:R-:W-:Y:S01]  /*20b0*/  ISETP.GE.U32.AND P0, PT, R5, -0x3400000, PT ;  /* 0xfcc000000500780c */ /* 0x000fe20003f06070 */
[----:B------:R-:W-:Y:S01]  /*20c0*/  BSSY.RECONVERGENT B1, `(.L_x_23) ;  /* 0x0000026000017945 */ /* 0x000fe20003800200 */
[----:B------:R-:W-:Y:S01]  /*20d0*/  IMAD.MOV.U32 R7, RZ, RZ, R13 ;  /* 0x000000ffff077224 */ /* 0x000fe200078e000d */
[----:B------:R-:W-:Y:S01]  /*20e0*/  MOV R12, R0 ;  /* 0x00000000000c7202 */ /* 0x000fe20000000f00 */
[----:B------:R-:W-:-:S09]  /*20f0*/  IMAD.MOV.U32 R13, RZ, RZ, R9 ;  /* 0x000000ffff0d7224 */ /* 0x000fd200078e0009 */
[----:B------:R-:W-:Y:S05]  /*2100*/  @!P0 BRA `(.L_x_24) ;  /* 0x0000000000208947 */ /* 0x000fea0003800000 */
[----:B------:R-:W-:-:S10]  /*2110*/  DFMA.RM R6, R6, R12, R10 ;  /* 0x0000000c0606722b */ /* 0x000fd4000000400a */
[----:B------:R-:W-:-:S05]  /*2120*/  IADD3 R10, P0, PT, R6, 0x1, RZ ;  /* 0x00000001060a7810 */ /* 0x000fca0007f1e0ff */
[----:B------:R-:W-:-:S06]  /*2130*/  IMAD.X R11, RZ, RZ, R7, P0 ;  /* 0x000000ffff0b7224 */ /* 0x000fcc00000e0607 */
[----:B------:R-:W-:-:S08]  /*2140*/  DFMA.RP R2, -R6, R10, R2 ;  /* 0x0000000a0602722b */ /* 0x000fd00000008102 */
[----:B------:R-:W-:-:S06]  /*2150*/  DSETP.GT.AND P0, PT, R2, RZ, PT ;  /* 0x000000ff0200722a */ /* 0x000fcc0003f04000 */
[----:B------:R-:W-:Y:S02]  /*2160*/  FSEL R6, R10, R6, P0 ;  /* 0x000000060a067208 */ /* 0x000fe40000000000 */
[----:B------:R-:W-:Y:S01]  /*2170*/  FSEL R7, R11, R7, P0 ;  /* 0x000000070b077208 */ /* 0x000fe20000000000 */
[----:B------:R-:W-:Y:S06]  /*2180*/  BRA `(.L_x_25) ;  /* 0x0000000000647947 */ /* 0x000fec0003800000 */
.L_x_24:
[----:B------:R-:W-:-:S14]  /*2190*/  DSETP.NE.AND P0, PT, R2, RZ, PT ;  /* 0x000000ff0200722a */ /* 0x000fdc0003f05000 */
[----:B------:R-:W-:Y:S05]  /*21a0*/  @!P0 BRA `(.L_x_26) ;  /* 0x0000000000588947 */ /* 0x000fea0003800000 */
[----:B------:R-:W-:-:S13]  /*21b0*/  ISETP.GE.AND P0, PT, R3, RZ, PT ;  /* 0x000000ff0300720c */ /* 0x000fda0003f06270 */
[----:B------:R-:W-:Y:S02]  /*21c0*/  @!P0 IMAD.MOV.U32 R6, RZ, RZ, 0x0 ;  /* 0x00000000ff068424 */ /* 0x000fe400078e00ff */
[----:B------:R-:W-:Y:S01]  /*21d0*/  @!P0 IMAD.MOV.U32 R7, RZ, RZ, -0x80000 ;  /* 0xfff80000ff078424 */ /* 0x000fe200078e00ff */
[----:B------:R-:W-:Y:S06]  /*21e0*/  @!P0 BRA `(.L_x_25) ;  /* 0x00000000004c8947 */ /* 0x000fec0003800000 */
[----:B------:R-:W-:-:S13]  /*21f0*/  ISETP.GT.AND P0, PT, R3, 0x7fefffff, PT ;  /* 0x7fefffff0300780c */ /* 0x000fda0003f04270 */
[----:B------:R-:W-:Y:S05]  /*2200*/  @P0 BRA `(.L_x_26) ;  /* 0x0000000000400947 */ /* 0x000fea0003800000 */
[----:B------:R-:W-:Y:S01]  /*2210*/  DMUL R2, R2, 8.11296384146066816958e+31 ;  /* 0x4690000002027828 */ /* 0x000fe20000000000 */
[----:B------:R-:W-:Y:S01]  /*2220*/  IMAD.MOV.U32 R6, RZ, RZ, RZ ;  /* 0x000000ffff067224 */ /* 0x000fe200078e00ff */
[----:B------:R-:W-:Y:S01]  /*2230*/  MOV R13, 0x3fd80000 ;  /* 0x3fd80000000d7802 */ /* 0x000fe20000000f00 */
[----:B------:R-:W-:-:S03]  /*2240*/  IMAD.MOV.U32 R12, RZ, RZ, 0x0 ;  /* 0x00000000ff0c7424 */ /* 0x000fc600078e00ff */
[----:B------:R-:W0:Y:S02]  /*2250*/  MUFU.RSQ64H R7, R3 ;  /* 0x0000000300077308 */ /* 0x000e240000001c00 */
[----:B0-----:R-:W-:-:S08]  /*2260*/  DMUL R10, R6, R6 ;  /* 0x00000006060a7228 */ /* 0x001fd00000000000 */
[----:B------:R-:W-:-:S08]  /*2270*/  DFMA R10, R2, -R10, 1 ;  /* 0x3ff00000020a742b */ /* 0x000fd0000000080a */
[----:B------:R-:W-:Y:S02]  /*2280*/  DFMA R12, R10, R12, 0.5 ;  /* 0x3fe000000a0c742b */ /* 0x000fe4000000000c */
[----:B------:R-:W-:-:S08]  /*2290*/  DMUL R10, R6, R10 ;  /* 0x0000000a060a7228 */ /* 0x000fd00000000000 */
[----:B------:R-:W-:-:S08]  /*22a0*/  DFMA R10, R12, R10, R6 ;  /* 0x0000000a0c0a722b */ /* 0x000fd00000000006 */
[----:B------:R-:W-:Y:S02]  /*22b0*/  DMUL R6, R2, R10 ;  /* 0x0000000a02067228 */ /* 0x000fe40000000000 */
[----:B------:R-:W-:-:S06]  /*22c0*/  VIADD R11, R11, 0xfff00000 ;  /* 0xfff000000b0b7836 */ /* 0x000fcc0000000000 */
[----:B------:R-:W-:-:S08]  /*22d0*/  DFMA R12, R6, -R6, R2 ;  /* 0x80000006060c722b */ /* 0x000fd00000000002 */
[----:B------:R-:W-:-:S10]  /*22e0*/  DFMA R6, R10, R12, R6 ;  /* 0x0000000c0a06722b */ /* 0x000fd40000000006 */
[----:B------:R-:W-:Y:S01]  /*22f0*/  VIADD R7, R7, 0xfcb00000 ;  /* 0xfcb0000007077836 */ /* 0x000fe20000000000 */
[----:B------:R-:W-:Y:S06]  /*2300*/  BRA `(.L_x_25) ;  /* 0x0000000000047947 */ /* 0x000fec0003800000 */
.L_x_26:
[----:B------:R-:W-:-:S11]  /*2310*/  DADD R6, R2, R2 ;  /* 0x0000000002067229 */ /* 0x000fd60000000002 */
.L_x_25:
[----:B------:R-:W-:Y:S05]  /*2320*/  BSYNC.RECONVERGENT B1 ;  /* 0x0000000000017941 */ /* 0x000fea0003800200 */
.L_x_23:
[----:B------:R-:W-:Y:S02]  /*2330*/  IMAD.MOV.U32 R9, RZ, RZ, 0x0 ;  /* 0x00000000ff097424 */ /* 0x000fe400078e00ff */
[----:B------:R-:W-:Y:S02]  /*2340*/  IMAD.MOV.U32 R14, RZ, RZ, R6 ;  /* 0x000000ffff0e7224 */ /* 0x000fe400078e0006 */
[----:B------:R-:W-:Y:S01]  /*2350*/  IMAD.MOV.U32 R15, RZ, RZ, R7 ;  /* 0x000000ffff0f7224 */ /* 0x000fe200078e0007 */
[----:B------:R-:W-:Y:S06]  /*2360*/  RET.REL.NODEC R8 `(_Z7ff_ms2DP7double2S0_PKdS2_S2_S2_) ;  /* 0xffffffdc08247950 */ /* 0x000fec0003c3ffff */
.L_x_27:
[----:B------:R-:W-:-:S00]  /*2370*/  BRA `(.L_x_27) ;  /* 0xfffffffc00fc7947 */ /* 0x000fc0000383ffff */
[----:B------:R-:W-:-:S00]  /*2380*/  NOP ;  /* 0x0000000000007918 */ /* 0x000fc00000000000 */
[----:B------:R-:W-:-:S00]  /*2390*/  NOP ;  /* 0x0000000000007918 */ /* 0x000fc00000000000 */
[----:B------:R-:W-:-:S00]  /*23a0*/  NOP ;  /* 0x0000000000007918 */ /* 0x000fc00000000000 */
[----:B------:R-:W-:-:S00]  /*23b0*/  NOP ;  /* 0x0000000000007918 */ /* 0x000fc00000000000 */
[----:B------:R-:W-:-:S00]  /*23c0*/  NOP ;  /* 0x0000000000007918 */ /* 0x000fc00000000000 */
[----:B------:R-:W-:-:S00]  /*23d0*/  NOP ;  /* 0x0000000000007918 */ /* 0x000fc00000000000 */
[----:B------:R-:W-:-:S00]  /*23e0*/  NOP ;  /* 0x0000000000007918 */ /* 0x000fc00000000000 */
[----:B------:R-:W-:-:S00]  /*23f0*/  NOP ;  /* 0x0000000000007918 */ /* 0x000fc00000000000 */
.L_x_29:


//--------------------- .nv.shared.reserved.0     --------------------------
	.section	.nv.shared.reserved.0,"aw",@nobits
	.weak		__nv_reservedSMEM_offset_0_alias
	.size		__nv_reservedSMEM_offset_0_alias, 0, 64
	.other		__nv_reservedSMEM_offset_0_alias,@"STO_CUDA_RESERVED_SHARED STV_DEFAULT"
__nv_reservedSMEM_offset_0_alias:
	.zero		0
	.zero		64


//--------------------- .nv.constant0._Z7ff_ms2DP7double2S0_PKdS2_S2_S2_ --------------------------
	.section	.nv.constant0._Z7ff_ms2DP7double2S0_PKdS2_S2_S2_,"a",@progbits
	.sectionflags	@""
	.align	4
.nv.constant0._Z7ff_ms2DP7double2S0_PKdS2_S2_S2_:
	.zero		944


//--------------------- SYMBOLS --------------------------

	.type		.nv.reservedSmem.offset0,@object
	.size		.nv.reservedSmem.offset0,0x4
